//
// Generated by NVIDIA NVVM Compiler
//
// Compiler Build ID: CL-36424714
// Cuda compilation tools, release 13.0, V13.0.88
// Based on NVVM 20.0.0
//

.version 9.0
.target sm_100
.address_size 64

	// .globl	_Z12Conv2dKernel7feature6kernelS_
.extern .shared .align 16 .b8 channels[];

.visible .entry _Z12Conv2dKernel7feature6kernelS_(
	.param .align 8 .b8 _Z12Conv2dKernel7feature6kernelS__param_0[40],
	.param .align 8 .b8 _Z12Conv2dKernel7feature6kernelS__param_1[40],
	.param .align 8 .b8 _Z12Conv2dKernel7feature6kernelS__param_2[40]
)
{
	.reg .pred 	%p<22>;
	.reg .b32 	%r<107>;
	.reg .b32 	%f<198>;
	.reg .b64 	%rd<31>;

	ld.param.u64 	%rd13, [_Z12Conv2dKernel7feature6kernelS__param_2+32];
	ld.param.u32 	%r55, [_Z12Conv2dKernel7feature6kernelS__param_0+8];
	ld.param.v2.u32 	{%r53, %r54}, [_Z12Conv2dKernel7feature6kernelS__param_0];
	ld.param.u64 	%rd10, [_Z12Conv2dKernel7feature6kernelS__param_1+32];
	ld.param.u64 	%rd7, [_Z12Conv2dKernel7feature6kernelS__param_0+32];
	ld.param.v2.u32 	{%r56, %r57}, [_Z12Conv2dKernel7feature6kernelS__param_1];
	ld.param.v2.u32 	{%r58, %r59}, [_Z12Conv2dKernel7feature6kernelS__param_1+8];
	cvta.to.global.u64 	%rd1, %rd7;
	cvta.to.global.u64 	%rd2, %rd10;
	mov.u32 	%r4, %tid.x;
	mov.u32 	%r5, %ctaid.x;
	mov.u32 	%r6, %ctaid.y;
	mov.u32 	%r7, %ctaid.z;
	shl.b32 	%r63, %r4, 2;
	mov.u32 	%r64, channels;
	add.s32 	%r8, %r64, %r63;
	mov.b32 	%r65, 0;
	st.shared.u32 	[%r8], %r65;
	setp.lt.s32 	%p1, %r58, 1;
	@%p1 bra 	$L__BB0_18;
	setp.lt.s32 	%p2, %r59, 1;
	mul.lo.s32 	%r9, %r54, %r4;
	mad.lo.s32 	%r10, %r57, %r5, %r4;
	@%p2 bra 	$L__BB0_18;
	and.b32  	%r11, %r59, 15;
	and.b32  	%r12, %r59, 7;
	and.b32  	%r13, %r59, 2147483632;
	and.b32  	%r14, %r59, 3;
	neg.s32 	%r15, %r13;
	mul.lo.s32 	%r16, %r10, %r59;
	add.s32 	%r17, %r9, %r6;
	mov.b32 	%r93, 0;
	mov.f32 	%f188, 0f00000000;
$L__BB0_3:
	setp.lt.u32 	%p3, %r59, 16;
	add.s32 	%r68, %r17, %r93;
	mad.lo.s32 	%r19, %r68, %r55, %r7;
	add.s32 	%r69, %r16, %r93;
	mul.lo.s32 	%r20, %r69, %r58;
	mov.b32 	%r98, 0;
	@%p3 bra 	$L__BB0_6;
	mov.u32 	%r94, %r20;
	mov.u32 	%r95, %r19;
	mov.u32 	%r96, %r15;
$L__BB0_5:
	.pragma "nounroll";
	mul.wide.s32 	%rd14, %r95, 4;
	add.s64 	%rd15, %rd1, %rd14;
	mul.wide.s32 	%rd16, %r94, 4;
	add.s64 	%rd17, %rd2, %rd16;
	ld.global.f32 	%f31, [%rd15];
	ld.global.f32 	%f32, [%rd17];
	fma.rn.f32 	%f33, %f31, %f32, %f188;
	ld.global.f32 	%f34, [%rd15+4];
	ld.global.f32 	%f35, [%rd17+4];
	fma.rn.f32 	%f36, %f34, %f35, %f33;
	ld.global.f32 	%f37, [%rd15+8];
	ld.global.f32 	%f38, [%rd17+8];
	fma.rn.f32 	%f39, %f37, %f38, %f36;
	ld.global.f32 	%f40, [%rd15+12];
	ld.global.f32 	%f41, [%rd17+12];
	fma.rn.f32 	%f42, %f40, %f41, %f39;
	ld.global.f32 	%f43, [%rd15+16];
	ld.global.f32 	%f44, [%rd17+16];
	fma.rn.f32 	%f45, %f43, %f44, %f42;
	ld.global.f32 	%f46, [%rd15+20];
	ld.global.f32 	%f47, [%rd17+20];
	fma.rn.f32 	%f48, %f46, %f47, %f45;
	ld.global.f32 	%f49, [%rd15+24];
	ld.global.f32 	%f50, [%rd17+24];
	fma.rn.f32 	%f51, %f49, %f50, %f48;
	ld.global.f32 	%f52, [%rd15+28];
	ld.global.f32 	%f53, [%rd17+28];
	fma.rn.f32 	%f54, %f52, %f53, %f51;
	ld.global.f32 	%f55, [%rd15+32];
	ld.global.f32 	%f56, [%rd17+32];
	fma.rn.f32 	%f57, %f55, %f56, %f54;
	ld.global.f32 	%f58, [%rd15+36];
	ld.global.f32 	%f59, [%rd17+36];
	fma.rn.f32 	%f60, %f58, %f59, %f57;
	ld.global.f32 	%f61, [%rd15+40];
	ld.global.f32 	%f62, [%rd17+40];
	fma.rn.f32 	%f63, %f61, %f62, %f60;
	ld.global.f32 	%f64, [%rd15+44];
	ld.global.f32 	%f65, [%rd17+44];
	fma.rn.f32 	%f66, %f64, %f65, %f63;
	ld.global.f32 	%f67, [%rd15+48];
	ld.global.f32 	%f68, [%rd17+48];
	fma.rn.f32 	%f69, %f67, %f68, %f66;
	ld.global.f32 	%f70, [%rd15+52];
	ld.global.f32 	%f71, [%rd17+52];
	fma.rn.f32 	%f72, %f70, %f71, %f69;
	ld.global.f32 	%f73, [%rd15+56];
	ld.global.f32 	%f74, [%rd17+56];
	fma.rn.f32 	%f75, %f73, %f74, %f72;
	ld.global.f32 	%f76, [%rd15+60];
	ld.global.f32 	%f77, [%rd17+60];
	fma.rn.f32 	%f188, %f76, %f77, %f75;
	add.s32 	%r96, %r96, 16;
	add.s32 	%r95, %r95, 16;
	add.s32 	%r94, %r94, 16;
	setp.ne.s32 	%p4, %r96, 0;
	mov.u32 	%r98, %r13;
	@%p4 bra 	$L__BB0_5;
$L__BB0_6:
	setp.eq.s32 	%p5, %r11, 0;
	@%p5 bra 	$L__BB0_16;
	add.s32 	%r70, %r11, -1;
	setp.lt.u32 	%p6, %r70, 7;
	@%p6 bra 	$L__BB0_9;
	add.s32 	%r71, %r19, %r98;
	add.s32 	%r72, %r98, %r20;
	mul.wide.s32 	%rd18, %r71, 4;
	add.s64 	%rd19, %rd1, %rd18;
	ld.global.f32 	%f79, [%rd19];
	mul.wide.s32 	%rd20, %r72, 4;
	add.s64 	%rd21, %rd2, %rd20;
	ld.global.f32 	%f80, [%rd21];
	fma.rn.f32 	%f81, %f79, %f80, %f188;
	ld.global.f32 	%f82, [%rd19+4];
	ld.global.f32 	%f83, [%rd21+4];
	fma.rn.f32 	%f84, %f82, %f83, %f81;
	ld.global.f32 	%f85, [%rd19+8];
	ld.global.f32 	%f86, [%rd21+8];
	fma.rn.f32 	%f87, %f85, %f86, %f84;
	ld.global.f32 	%f88, [%rd19+12];
	ld.global.f32 	%f89, [%rd21+12];
	fma.rn.f32 	%f90, %f88, %f89, %f87;
	ld.global.f32 	%f91, [%rd19+16];
	ld.global.f32 	%f92, [%rd21+16];
	fma.rn.f32 	%f93, %f91, %f92, %f90;
	ld.global.f32 	%f94, [%rd19+20];
	ld.global.f32 	%f95, [%rd21+20];
	fma.rn.f32 	%f96, %f94, %f95, %f93;
	ld.global.f32 	%f97, [%rd19+24];
	ld.global.f32 	%f98, [%rd21+24];
	fma.rn.f32 	%f99, %f97, %f98, %f96;
	ld.global.f32 	%f100, [%rd19+28];
	ld.global.f32 	%f101, [%rd21+28];
	fma.rn.f32 	%f188, %f100, %f101, %f99;
	add.s32 	%r98, %r98, 8;
$L__BB0_9:
	setp.eq.s32 	%p7, %r12, 0;
	@%p7 bra 	$L__BB0_16;
	add.s32 	%r73, %r12, -1;
	setp.lt.u32 	%p8, %r73, 3;
	@%p8 bra 	$L__BB0_12;
	add.s32 	%r74, %r19, %r98;
	add.s32 	%r75, %r98, %r20;
	mul.wide.s32 	%rd22, %r74, 4;
	add.s64 	%rd23, %rd1, %rd22;
	ld.global.f32 	%f103, [%rd23];
	mul.wide.s32 	%rd24, %r75, 4;
	add.s64 	%rd25, %rd2, %rd24;
	ld.global.f32 	%f104, [%rd25];
	fma.rn.f32 	%f105, %f103, %f104, %f188;
	ld.global.f32 	%f106, [%rd23+4];
	ld.global.f32 	%f107, [%rd25+4];
	fma.rn.f32 	%f108, %f106, %f107, %f105;
	ld.global.f32 	%f109, [%rd23+8];
	ld.global.f32 	%f110, [%rd25+8];
	fma.rn.f32 	%f111, %f109, %f110, %f108;
	ld.global.f32 	%f112, [%rd23+12];
	ld.global.f32 	%f113, [%rd25+12];
	fma.rn.f32 	%f188, %f112, %f113, %f111;
	add.s32 	%r98, %r98, 4;
$L__BB0_12:
	setp.eq.s32 	%p9, %r14, 0;
	@%p9 bra 	$L__BB0_16;
	setp.eq.s32 	%p10, %r14, 1;
	add.s32 	%r76, %r19, %r98;
	add.s32 	%r77, %r98, %r20;
	mul.wide.s32 	%rd26, %r76, 4;
	add.s64 	%rd3, %rd1, %rd26;
	ld.global.f32 	%f114, [%rd3];
	mul.wide.s32 	%rd27, %r77, 4;
	add.s64 	%rd4, %rd2, %rd27;
	ld.global.f32 	%f115, [%rd4];
	fma.rn.f32 	%f188, %f114, %f115, %f188;
	@%p10 bra 	$L__BB0_16;
	setp.eq.s32 	%p11, %r14, 2;
	ld.global.f32 	%f116, [%rd3+4];
	ld.global.f32 	%f117, [%rd4+4];
	fma.rn.f32 	%f188, %f116, %f117, %f188;
	@%p11 bra 	$L__BB0_16;
	ld.global.f32 	%f118, [%rd3+8];
	ld.global.f32 	%f119, [%rd4+8];
	fma.rn.f32 	%f188, %f118, %f119, %f188;
$L__BB0_16:
	add.s32 	%r93, %r93, 1;
	setp.ne.s32 	%p12, %r93, %r58;
	@%p12 bra 	$L__BB0_3;
	st.shared.f32 	[%r8], %f188;
$L__BB0_18:
	bar.sync 	0;
	setp.lt.s32 	%p13, %r57, 1;
	mov.f32 	%f197, 0f00000000;
	@%p13 bra 	$L__BB0_31;
	and.b32  	%r33, %r57, 15;
	setp.lt.u32 	%p14, %r57, 16;
	mov.b32 	%r103, 0;
	mov.f32 	%f197, 0f00000000;
	@%p14 bra 	$L__BB0_22;
	and.b32  	%r103, %r57, 2147483632;
	mov.u32 	%r80, channels;
	add.s32 	%r100, %r80, 32;
	neg.s32 	%r101, %r103;
	mov.f32 	%f197, 0f00000000;
$L__BB0_21:
	.pragma "nounroll";
	ld.shared.v4.f32 	{%f124, %f125, %f126, %f127}, [%r100+-32];
	add.f32 	%f128, %f197, %f124;
	add.f32 	%f129, %f128, %f125;
	add.f32 	%f130, %f129, %f126;
	add.f32 	%f131, %f130, %f127;
	ld.shared.v4.f32 	{%f132, %f133, %f134, %f135}, [%r100+-16];
	add.f32 	%f136, %f131, %f132;
	add.f32 	%f137, %f136, %f133;
	add.f32 	%f138, %f137, %f134;
	add.f32 	%f139, %f138, %f135;
	ld.shared.v4.f32 	{%f140, %f141, %f142, %f143}, [%r100];
	add.f32 	%f144, %f139, %f140;
	add.f32 	%f145, %f144, %f141;
	add.f32 	%f146, %f145, %f142;
	add.f32 	%f147, %f146, %f143;
	ld.shared.v4.f32 	{%f148, %f149, %f150, %f151}, [%r100+16];
	add.f32 	%f152, %f147, %f148;
	add.f32 	%f153, %f152, %f149;
	add.f32 	%f154, %f153, %f150;
	add.f32 	%f197, %f154, %f151;
	add.s32 	%r101, %r101, 16;
	add.s32 	%r100, %r100, 64;
	setp.ne.s32 	%p15, %r101, 0;
	@%p15 bra 	$L__BB0_21;
$L__BB0_22:
	setp.eq.s32 	%p16, %r33, 0;
	@%p16 bra 	$L__BB0_31;
	and.b32  	%r41, %r57, 7;
	setp.lt.u32 	%p17, %r33, 8;
	@%p17 bra 	$L__BB0_25;
	shl.b32 	%r81, %r103, 2;
	mov.u32 	%r82, channels;
	add.s32 	%r83, %r82, %r81;
	ld.shared.f32 	%f156, [%r83];
	add.f32 	%f157, %f197, %f156;
	ld.shared.f32 	%f158, [%r83+4];
	add.f32 	%f159, %f157, %f158;
	ld.shared.f32 	%f160, [%r83+8];
	add.f32 	%f161, %f159, %f160;
	ld.shared.f32 	%f162, [%r83+12];
	add.f32 	%f163, %f161, %f162;
	ld.shared.f32 	%f164, [%r83+16];
	add.f32 	%f165, %f163, %f164;
	ld.shared.f32 	%f166, [%r83+20];
	add.f32 	%f167, %f165, %f166;
	ld.shared.f32 	%f168, [%r83+24];
	add.f32 	%f169, %f167, %f168;
	ld.shared.f32 	%f170, [%r83+28];
	add.f32 	%f197, %f169, %f170;
	add.s32 	%r103, %r103, 8;
$L__BB0_25:
	setp.eq.s32 	%p18, %r41, 0;
	@%p18 bra 	$L__BB0_31;
	and.b32  	%r44, %r57, 3;
	setp.lt.u32 	%p19, %r41, 4;
	@%p19 bra 	$L__BB0_28;
	shl.b32 	%r84, %r103, 2;
	mov.u32 	%r85, channels;
	add.s32 	%r86, %r85, %r84;
	ld.shared.f32 	%f172, [%r86];
	add.f32 	%f173, %f197, %f172;
	ld.shared.f32 	%f174, [%r86+4];
	add.f32 	%f175, %f173, %f174;
	ld.shared.f32 	%f176, [%r86+8];
	add.f32 	%f177, %f175, %f176;
	ld.shared.f32 	%f178, [%r86+12];
	add.f32 	%f197, %f177, %f178;
	add.s32 	%r103, %r103, 4;
$L__BB0_28:
	setp.eq.s32 	%p20, %r44, 0;
	@%p20 bra 	$L__BB0_31;
	shl.b32 	%r87, %r103, 2;
	mov.u32 	%r88, channels;
	add.s32 	%r106, %r88, %r87;
	neg.s32 	%r105, %r44;
$L__BB0_30:
	.pragma "nounroll";
	ld.shared.f32 	%f179, [%r106];
	add.f32 	%f197, %f197, %f179;
	add.s32 	%r106, %r106, 4;
	add.s32 	%r105, %r105, 1;
	setp.ne.s32 	%p21, %r105, 0;
	@%p21 bra 	$L__BB0_30;
$L__BB0_31:
	cvta.to.global.u64 	%rd28, %rd13;
	bar.sync 	0;
	mov.u32 	%r89, %nctaid.y;
	mov.u32 	%r90, %nctaid.z;
	mad.lo.s32 	%r91, %r5, %r89, %r6;
	mad.lo.s32 	%r92, %r91, %r90, %r7;
	mul.wide.u32 	%rd29, %r92, 4;
	add.s64 	%rd30, %rd28, %rd29;
	st.global.f32 	[%rd30], %f197;
	ret;

}
	// .globl	_Z13AddBiasKernel7feature6kernel
.visible .entry _Z13AddBiasKernel7feature6kernel(
	.param .align 8 .b8 _Z13AddBiasKernel7feature6kernel_param_0[40],
	.param .align 8 .b8 _Z13AddBiasKernel7feature6kernel_param_1[40]
)
{
	.reg .b32 	%r<8>;
	.reg .b32 	%f<4>;
	.reg .b64 	%rd<9>;

	ld.param.u32 	%r1, [_Z13AddBiasKernel7feature6kernel_param_0+8];
	ld.param.u32 	%r2, [_Z13AddBiasKernel7feature6kernel_param_0+4];
	ld.param.u64 	%rd1, [_Z13AddBiasKernel7feature6kernel_param_1+32];
	ld.param.u64 	%rd2, [_Z13AddBiasKernel7feature6kernel_param_0+32];
	cvta.to.global.u64 	%rd3, %rd2;
	cvta.to.global.u64 	%rd4, %rd1;
	mov.u32 	%r3, %ctaid.x;
	mov.u32 	%r4, %ctaid.y;
	mov.u32 	%r5, %ctaid.z;
	mad.lo.s32 	%r6, %r2, %r3, %r4;
	mad.lo.s32 	%r7, %r6, %r1, %r5;
	mul.wide.u32 	%rd5, %r3, 4;
	add.s64 	%rd6, %rd4, %rd5;
	ld.global.f32 	%f1, [%rd6];
	mul.wide.s32 	%rd7, %r7, 4;
	add.s64 	%rd8, %rd3, %rd7;
	ld.global.f32 	%f2, [%rd8];
	add.f32 	%f3, %f1, %f2;
	st.global.f32 	[%rd8], %f3;
	ret;

}
	// .globl	_Z13paddingKernelPf7featurei
.visible .entry _Z13paddingKernelPf7featurei(
	.param .u64 .ptr .align 1 _Z13paddingKernelPf7featurei_param_0,
	.param .align 8 .b8 _Z13paddingKernelPf7featurei_param_1[40],
	.param .u32 _Z13paddingKernelPf7featurei_param_2
)
{
	.reg .b32 	%r<15>;
	.reg .b32 	%f<2>;
	.reg .b64 	%rd<9>;

	ld.param.u32 	%r1, [_Z13paddingKernelPf7featurei_param_1+8];
	ld.param.u32 	%r2, [_Z13paddingKernelPf7featurei_param_1+4];
	ld.param.u64 	%rd1, [_Z13paddingKernelPf7featurei_param_1+32];
	ld.param.u64 	%rd2, [_Z13paddingKernelPf7featurei_param_0];
	ld.param.u32 	%r3, [_Z13paddingKernelPf7featurei_param_2];
	cvta.to.global.u64 	%rd3, %rd2;
	cvta.to.global.u64 	%rd4, %rd1;
	mov.u32 	%r4, %ctaid.x;
	mov.u32 	%r5, %ctaid.y;
	mov.u32 	%r6, %ctaid.z;
	mov.u32 	%r7, %nctaid.y;
	mov.u32 	%r8, %nctaid.z;
	mad.lo.s32 	%r9, %r4, %r7, %r5;
	mad.lo.s32 	%r10, %r9, %r8, %r6;
	add.s32 	%r11, %r3, %r5;
	add.s32 	%r12, %r3, %r6;
	mad.lo.s32 	%r13, %r2, %r4, %r11;
	mad.lo.s32 	%r14, %r13, %r1, %r12;
	mul.wide.s32 	%rd5, %r10, 4;
	add.s64 	%rd6, %rd3, %rd5;
	ld.global.f32 	%f1, [%rd6];
	mul.wide.s32 	%rd7, %r14, 4;
	add.s64 	%rd8, %rd4, %rd7;
	st.global.f32 	[%rd8], %f1;
	ret;

}
	// .globl	_Z10ReLUKernel7feature
.visible .entry _Z10ReLUKernel7feature(
	.param .align 8 .b8 _Z10ReLUKernel7feature_param_0[40]
)
{
	.reg .pred 	%p<2>;
	.reg .b32 	%r<9>;
	.reg .b32 	%f<2>;
	.reg .b64 	%rd<5>;

	ld.param.u32 	%r1, [_Z10ReLUKernel7feature_param_0+8];
	ld.param.u32 	%r2, [_Z10ReLUKernel7feature_param_0+4];
	ld.param.u64 	%rd2, [_Z10ReLUKernel7feature_param_0+32];
	cvta.to.global.u64 	%rd3, %rd2;
	mov.u32 	%r3, %ctaid.x;
	mov.u32 	%r4, %ctaid.y;
	mov.u32 	%r5, %ctaid.z;
	mad.lo.s32 	%r6, %r2, %r3, %r4;
	mad.lo.s32 	%r7, %r6, %r1, %r5;
	mul.wide.s32 	%rd4, %r7, 4;
	add.s64 	%rd1, %rd3, %rd4;
	ld.global.f32 	%f1, [%rd1];
	setp.geu.f32 	%p1, %f1, 0f00000000;
	@%p1 bra 	$L__BB3_2;
	mov.b32 	%r8, 0;
	st.global.u32 	[%rd1], %r8;
$L__BB3_2:
	ret;

}
	// .globl	_Z16MaxpoolingKernel7featureS_i
.visible .entry _Z16MaxpoolingKernel7featureS_i(
	.param .align 8 .b8 _Z16MaxpoolingKernel7featureS_i_param_0[40],
	.param .align 8 .b8 _Z16MaxpoolingKernel7featureS_i_param_1[40],
	.param .u32 _Z16MaxpoolingKernel7featureS_i_param_2
)
{
	.reg .pred 	%p<43>;
	.reg .b32 	%r<49>;
	.reg .b32 	%f<86>;
	.reg .b64 	%rd<20>;

	ld.param.u64 	%rd6, [_Z16MaxpoolingKernel7featureS_i_param_1+32];
	ld.param.u32 	%r1, [_Z16MaxpoolingKernel7featureS_i_param_0+8];
	ld.param.u32 	%r30, [_Z16MaxpoolingKernel7featureS_i_param_0+4];
	ld.param.u64 	%rd7, [_Z16MaxpoolingKernel7featureS_i_param_0+32];
	ld.param.u32 	%r29, [_Z16MaxpoolingKernel7featureS_i_param_2];
	cvta.to.global.u64 	%rd1, %rd7;
	mov.u32 	%r2, %ctaid.x;
	mov.u32 	%r3, %ctaid.y;
	mov.u32 	%r4, %ctaid.z;
	mul.lo.s32 	%r31, %r30, %r2;
	mul.lo.s32 	%r5, %r29, %r4;
	mad.lo.s32 	%r6, %r29, %r3, %r31;
	mad.lo.s32 	%r32, %r6, %r1, %r5;
	mul.wide.s32 	%rd8, %r32, 4;
	add.s64 	%rd9, %rd1, %rd8;
	ld.global.f32 	%f84, [%rd9];
	setp.lt.s32 	%p1, %r29, 1;
	@%p1 bra 	$L__BB4_17;
	and.b32  	%r7, %r29, 15;
	add.s32 	%r8, %r7, -1;
	and.b32  	%r9, %r29, 7;
	add.s32 	%r10, %r9, -1;
	and.b32  	%r11, %r29, 2147483632;
	and.b32  	%r12, %r29, 3;
	neg.s32 	%r13, %r11;
	add.s64 	%rd2, %rd1, 32;
	mov.b32 	%r43, 0;
$L__BB4_2:
	setp.lt.u32 	%p2, %r29, 16;
	add.s32 	%r35, %r6, %r43;
	mad.lo.s32 	%r15, %r35, %r1, %r5;
	mov.b32 	%r47, 0;
	@%p2 bra 	$L__BB4_5;
	mov.u32 	%r44, %r15;
	mov.u32 	%r45, %r13;
$L__BB4_4:
	.pragma "nounroll";
	mul.wide.s32 	%rd10, %r44, 4;
	add.s64 	%rd11, %rd2, %rd10;
	ld.global.f32 	%f19, [%rd11+-32];
	setp.lt.f32 	%p3, %f84, %f19;
	selp.f32 	%f20, %f19, %f84, %p3;
	ld.global.f32 	%f21, [%rd11+-28];
	setp.lt.f32 	%p4, %f20, %f21;
	selp.f32 	%f22, %f21, %f20, %p4;
	ld.global.f32 	%f23, [%rd11+-24];
	setp.lt.f32 	%p5, %f22, %f23;
	selp.f32 	%f24, %f23, %f22, %p5;
	ld.global.f32 	%f25, [%rd11+-20];
	setp.lt.f32 	%p6, %f24, %f25;
	selp.f32 	%f26, %f25, %f24, %p6;
	ld.global.f32 	%f27, [%rd11+-16];
	setp.lt.f32 	%p7, %f26, %f27;
	selp.f32 	%f28, %f27, %f26, %p7;
	ld.global.f32 	%f29, [%rd11+-12];
	setp.lt.f32 	%p8, %f28, %f29;
	selp.f32 	%f30, %f29, %f28, %p8;
	ld.global.f32 	%f31, [%rd11+-8];
	setp.lt.f32 	%p9, %f30, %f31;
	selp.f32 	%f32, %f31, %f30, %p9;
	ld.global.f32 	%f33, [%rd11+-4];
	setp.lt.f32 	%p10, %f32, %f33;
	selp.f32 	%f34, %f33, %f32, %p10;
	ld.global.f32 	%f35, [%rd11];
	setp.lt.f32 	%p11, %f34, %f35;
	selp.f32 	%f36, %f35, %f34, %p11;
	ld.global.f32 	%f37, [%rd11+4];
	setp.lt.f32 	%p12, %f36, %f37;
	selp.f32 	%f38, %f37, %f36, %p12;
	ld.global.f32 	%f39, [%rd11+8];
	setp.lt.f32 	%p13, %f38, %f39;
	selp.f32 	%f40, %f39, %f38, %p13;
	ld.global.f32 	%f41, [%rd11+12];
	setp.lt.f32 	%p14, %f40, %f41;
	selp.f32 	%f42, %f41, %f40, %p14;
	ld.global.f32 	%f43, [%rd11+16];
	setp.lt.f32 	%p15, %f42, %f43;
	selp.f32 	%f44, %f43, %f42, %p15;
	ld.global.f32 	%f45, [%rd11+20];
	setp.lt.f32 	%p16, %f44, %f45;
	selp.f32 	%f46, %f45, %f44, %p16;
	ld.global.f32 	%f47, [%rd11+24];
	setp.lt.f32 	%p17, %f46, %f47;
	selp.f32 	%f48, %f47, %f46, %p17;
	ld.global.f32 	%f49, [%rd11+28];
	setp.lt.f32 	%p18, %f48, %f49;
	selp.f32 	%f84, %f49, %f48, %p18;
	add.s32 	%r45, %r45, 16;
	add.s32 	%r44, %r44, 16;
	setp.ne.s32 	%p19, %r45, 0;
	mov.u32 	%r47, %r11;
	@%p19 bra 	$L__BB4_4;
$L__BB4_5:
	setp.eq.s32 	%p20, %r7, 0;
	@%p20 bra 	$L__BB4_16;
	setp.lt.u32 	%p21, %r8, 7;
	@%p21 bra 	$L__BB4_8;
	add.s32 	%r36, %r15, %r47;
	mul.wide.s32 	%rd12, %r36, 4;
	add.s64 	%rd13, %rd1, %rd12;
	ld.global.f32 	%f51, [%rd13];
	setp.lt.f32 	%p22, %f84, %f51;
	selp.f32 	%f52, %f51, %f84, %p22;
	ld.global.f32 	%f53, [%rd13+4];
	setp.lt.f32 	%p23, %f52, %f53;
	selp.f32 	%f54, %f53, %f52, %p23;
	ld.global.f32 	%f55, [%rd13+8];
	setp.lt.f32 	%p24, %f54, %f55;
	selp.f32 	%f56, %f55, %f54, %p24;
	ld.global.f32 	%f57, [%rd13+12];
	setp.lt.f32 	%p25, %f56, %f57;
	selp.f32 	%f58, %f57, %f56, %p25;
	ld.global.f32 	%f59, [%rd13+16];
	setp.lt.f32 	%p26, %f58, %f59;
	selp.f32 	%f60, %f59, %f58, %p26;
	ld.global.f32 	%f61, [%rd13+20];
	setp.lt.f32 	%p27, %f60, %f61;
	selp.f32 	%f62, %f61, %f60, %p27;
	ld.global.f32 	%f63, [%rd13+24];
	setp.lt.f32 	%p28, %f62, %f63;
	selp.f32 	%f64, %f63, %f62, %p28;
	ld.global.f32 	%f65, [%rd13+28];
	setp.lt.f32 	%p29, %f64, %f65;
	selp.f32 	%f84, %f65, %f64, %p29;
	add.s32 	%r47, %r47, 8;
$L__BB4_8:
	setp.eq.s32 	%p30, %r9, 0;
	@%p30 bra 	$L__BB4_16;
	setp.lt.u32 	%p31, %r10, 3;
	@%p31 bra 	$L__BB4_11;
	add.s32 	%r37, %r15, %r47;
	mul.wide.s32 	%rd14, %r37, 4;
	add.s64 	%rd15, %rd1, %rd14;
	ld.global.f32 	%f67, [%rd15];
	setp.lt.f32 	%p32, %f84, %f67;
	selp.f32 	%f68, %f67, %f84, %p32;
	ld.global.f32 	%f69, [%rd15+4];
	setp.lt.f32 	%p33, %f68, %f69;
	selp.f32 	%f70, %f69, %f68, %p33;
	ld.global.f32 	%f71, [%rd15+8];
	setp.lt.f32 	%p34, %f70, %f71;
	selp.f32 	%f72, %f71, %f70, %p34;
	ld.global.f32 	%f73, [%rd15+12];
	setp.lt.f32 	%p35, %f72, %f73;
	selp.f32 	%f84, %f73, %f72, %p35;
	add.s32 	%r47, %r47, 4;
$L__BB4_11:
	setp.eq.s32 	%p36, %r12, 0;
	@%p36 bra 	$L__BB4_16;
	setp.eq.s32 	%p37, %r12, 1;
	add.s32 	%r38, %r15, %r47;
	mul.wide.s32 	%rd16, %r38, 4;
	add.s64 	%rd3, %rd1, %rd16;
	ld.global.f32 	%f74, [%rd3];
	setp.lt.f32 	%p38, %f84, %f74;
	selp.f32 	%f84, %f74, %f84, %p38;
	@%p37 bra 	$L__BB4_16;
	setp.eq.s32 	%p39, %r12, 2;
	ld.global.f32 	%f75, [%rd3+4];
	setp.lt.f32 	%p40, %f84, %f75;
	selp.f32 	%f84, %f75, %f84, %p40;
	@%p39 bra 	$L__BB4_16;
	ld.global.f32 	%f15, [%rd3+8];
	setp.geu.f32 	%p41, %f84, %f15;
	@%p41 bra 	$L__BB4_16;
	mov.f32 	%f84, %f15;
$L__BB4_16:
	add.s32 	%r43, %r43, 1;
	setp.ne.s32 	%p42, %r43, %r29;
	@%p42 bra 	$L__BB4_2;
$L__BB4_17:
	cvta.to.global.u64 	%rd17, %rd6;
	mov.u32 	%r39, %nctaid.y;
	mov.u32 	%r40, %nctaid.z;
	mad.lo.s32 	%r41, %r2, %r39, %r3;
	mad.lo.s32 	%r42, %r41, %r40, %r4;
	mul.wide.s32 	%rd18, %r42, 4;
	add.s64 	%rd19, %rd17, %rd18;
	st.global.f32 	[%rd19], %f84;
	ret;

}


// ===== COMPILED SASS (sm_100) =====

	.target	sm_100

	.elftype	@"ET_EXEC"


//--------------------- .note.nv.tkinfo           --------------------------
	.section	.note.nv.tkinfo,"",@"SHT_NOTE"
	.sectionflags	@"SHF_NOTE_NV_TKINFO"
	.tkinfo
        /*0018*/ 	.word	0x00000002
        /*0030*/ 	.string	""
        /*0030*/ 	.string	"ptxas"
        /*0030*/ 	.string	"Cuda compilation tools, release 13.0, V13.0.88"
        /*0030*/ 	.string	"Build cuda_13.0.r13.0/compiler.36424714_0"
        /*0030*/ 	.string	"-arch sm_100 -m 64 "



//--------------------- .note.nv.cuinfo           --------------------------
	.section	.note.nv.cuinfo,"",@"SHT_NOTE"
	.sectionflags	@"SHF_NOTE_NV_CUINFO"
        /*0018*/ 	.short	0x0002
        /*001a*/ 	.short	0x0064
        /*001c*/ 	.short	0x0082
	.zero		2


//--------------------- .nv.info                  --------------------------
	.section	.nv.info,"",@"SHT_CUDA_INFO"
	.align	4


	//----- nvinfo : EIATTR_REGCOUNT
	.align		4
        /*0000*/ 	.byte	0x04, 0x2f
        /*0002*/ 	.short	(.L_1 - .L_0)
	.align		4
.L_0:
        /*0004*/ 	.word	index@(_Z12Conv2dKernel7feature6kernelS_)
        /*0008*/ 	.word	0x00000020


	//----- nvinfo : EIATTR_FRAME_SIZE
	.align		4
.L_1:
        /*000c*/ 	.byte	0x04, 0x11
        /*000e*/ 	.short	(.L_3 - .L_2)
	.align		4
.L_2:
        /*0010*/ 	.word	index@(_Z12Conv2dKernel7feature6kernelS_)
        /*0014*/ 	.word	0x00000000


	//----- nvinfo : EIATTR_REGCOUNT
	.align		4
.L_3:
        /*0018*/ 	.byte	0x04, 0x2f
        /*001a*/ 	.short	(.L_5 - .L_4)
	.align		4
.L_4:
        /*001c*/ 	.word	index@(_Z13AddBiasKernel7feature6kernel)
        /*0020*/ 	.word	0x0000000c


	//----- nvinfo : EIATTR_FRAME_SIZE
	.align		4
.L_5:
        /*0024*/ 	.byte	0x04, 0x11
        /*0026*/ 	.short	(.L_7 - .L_6)
	.align		4
.L_6:
        /*0028*/ 	.word	index@(_Z13AddBiasKernel7feature6kernel)
        /*002c*/ 	.word	0x00000000


	//----- nvinfo : EIATTR_REGCOUNT
	.align		4
.L_7:
        /*0030*/ 	.byte	0x04, 0x2f
        /*0032*/ 	.short	(.L_9 - .L_8)
	.align		4
.L_8:
        /*0034*/ 	.word	index@(_Z13paddingKernelPf7featurei)
        /*0038*/ 	.word	0x0000000a


	//----- nvinfo : EIATTR_FRAME_SIZE
	.align		4
.L_9:
        /*003c*/ 	.byte	0x04, 0x11
        /*003e*/ 	.short	(.L_11 - .L_10)
	.align		4
.L_10:
        /*0040*/ 	.word	index@(_Z13paddingKernelPf7featurei)
        /*0044*/ 	.word	0x00000000


	//----- nvinfo : EIATTR_REGCOUNT
	.align		4
.L_11:
        /*0048*/ 	.byte	0x04, 0x2f
        /*004a*/ 	.short	(.L_13 - .L_12)
	.align		4
.L_12:
        /*004c*/ 	.word	index@(_Z10ReLUKernel7feature)
        /*0050*/ 	.word	0x00000008


	//----- nvinfo : EIATTR_FRAME_SIZE
	.align		4
.L_13:
        /*0054*/ 	.byte	0x04, 0x11
        /*0056*/ 	.short	(.L_15 - .L_14)
	.align		4
.L_14:
        /*0058*/ 	.word	index@(_Z10ReLUKernel7feature)
        /*005c*/ 	.word	0x00000000


	//----- nvinfo : EIATTR_REGCOUNT
	.align		4
.L_15:
        /*0060*/ 	.byte	0x04, 0x2f
        /*0062*/ 	.short	(.L_17 - .L_16)
	.align		4
.L_16:
        /*0064*/ 	.word	index@(_Z16MaxpoolingKernel7featureS_i)
        /*0068*/ 	.word	0x0000001f


	//----- nvinfo : EIATTR_FRAME_SIZE
	.align		4
.L_17:
        /*006c*/ 	.byte	0x04, 0x11
        /*006e*/ 	.short	(.L_19 - .L_18)
	.align		4
.L_18:
        /*0070*/ 	.word	index@(_Z16MaxpoolingKernel7featureS_i)
        /*0074*/ 	.word	0x00000000


	//----- nvinfo : EIATTR_MIN_STACK_SIZE
	.align		4
.L_19:
        /*0078*/ 	.byte	0x04, 0x12
        /*007a*/ 	.short	(.L_21 - .L_20)
	.align		4
.L_20:
        /*007c*/ 	.word	index@(_Z16MaxpoolingKernel7featureS_i)
        /*0080*/ 	.word	0x00000000


	//----- nvinfo : EIATTR_MIN_STACK_SIZE
	.align		4
.L_21:
        /*0084*/ 	.byte	0x04, 0x12
        /*0086*/ 	.short	(.L_23 - .L_22)
	.align		4
.L_22:
        /*0088*/ 	.word	index@(_Z10ReLUKernel7feature)
        /*008c*/ 	.word	0x00000000


	//----- nvinfo : EIATTR_MIN_STACK_SIZE
	.align		4
.L_23:
        /*0090*/ 	.byte	0x04, 0x12
        /*0092*/ 	.short	(.L_25 - .L_24)
	.align		4
.L_24:
        /*0094*/ 	.word	index@(_Z13paddingKernelPf7featurei)
        /*0098*/ 	.word	0x00000000


	//----- nvinfo : EIATTR_MIN_STACK_SIZE
	.align		4
.L_25:
        /*009c*/ 	.byte	0x04, 0x12
        /*009e*/ 	.short	(.L_27 - .L_26)
	.align		4
.L_26:
        /*00a0*/ 	.word	index@(_Z13AddBiasKernel7feature6kernel)
        /*00a4*/ 	.word	0x00000000


	//----- nvinfo : EIATTR_MIN_STACK_SIZE
	.align		4
.L_27:
        /*00a8*/ 	.byte	0x04, 0x12
        /*00aa*/ 	.short	(.L_29 - .L_28)
	.align		4
.L_28:
        /*00ac*/ 	.word	index@(_Z12Conv2dKernel7feature6kernelS_)
        /*00b0*/ 	.word	0x00000000
.L_29:


//--------------------- .nv.compat                --------------------------
	.section	.nv.compat,"",@"SHT_CUDA_COMPAT_INFO"
	.align	4
        /*0000*/ 	.byte	0x02, 0x09, 0x00, 0x00, 0x02, 0x02, 0x01, 0x00, 0x02, 0x05, 0x05, 0x00, 0x03, 0x07, 0x01, 0x01
        /*0010*/ 	.byte	0x02, 0x03, 0x00, 0x00, 0x02, 0x06, 0x01, 0x00, 0x04, 0x0b, 0x08, 0x00, 0x09, 0x00, 0x00, 0x00
        /*0020*/ 	.byte	0x00, 0x00, 0x00, 0x00


//--------------------- .nv.info._Z16MaxpoolingKernel7featureS_i --------------------------
	.section	.nv.info._Z16MaxpoolingKernel7featureS_i,"",@"SHT_CUDA_INFO"
	.sectionflags	@""
	.align	4


	//----- nvinfo : EIATTR_CUDA_API_VERSION
	.align		4
        /*0000*/ 	.byte	0x04, 0x37
        /*0002*/ 	.short	(.L_31 - .L_30)
.L_30:
        /*0004*/ 	.word	0x00000082


	//----- nvinfo : EIATTR_KPARAM_INFO
	.align		4
.L_31:
        /*0008*/ 	.byte	0x04, 0x17
        /*000a*/ 	.short	(.L_33 - .L_32)
.L_32:
        /*000c*/ 	.word	0x00000000
        /*0010*/ 	.short	0x0002
        /*0012*/ 	.short	0x0050
        /*0014*/ 	.byte	0x00, 0xf0, 0x11, 0x00


	//----- nvinfo : EIATTR_KPARAM_INFO
	.align		4
.L_33:
        /*0018*/ 	.byte	0x04, 0x17
        /*001a*/ 	.short	(.L_35 - .L_34)
.L_34:
        /*001c*/ 	.word	0x00000000
        /*0020*/ 	.short	0x0001
        /*0022*/ 	.short	0x0028
        /*0024*/ 	.byte	0x00, 0xf0, 0xa1, 0x00


	//----- nvinfo : EIATTR_KPARAM_INFO
	.align		4
.L_35:
        /*0028*/ 	.byte	0x04, 0x17
        /*002a*/ 	.short	(.L_37 - .L_36)
.L_36:
        /*002c*/ 	.word	0x00000000
        /*0030*/ 	.short	0x0000
        /*0032*/ 	.short	0x0000
        /*0034*/ 	.byte	0x00, 0xf0, 0xa1, 0x00


	//----- nvinfo : EIATTR_SPARSE_MMA_MASK
	.align		4
.L_37:
        /*0038*/ 	.byte	0x03, 0x50
        /*003a*/ 	.short	0x0000


	//----- nvinfo : EIATTR_MAXREG_COUNT
	.align		4
        /*003c*/ 	.byte	0x03, 0x1b
        /*003e*/ 	.short	0x00ff


	//----- nvinfo : EIATTR_MERCURY_ISA_VERSION
	.align		4
        /*0040*/ 	.byte	0x03, 0x5f
        /*0042*/ 	.short	0x0101


	//----- nvinfo : EIATTR_VRC_CTA_INIT_COUNT
	.align		4
        /*0044*/ 	.byte	0x02, 0x4a
	.zero		1
	.zero		1


	//----- nvinfo : EIATTR_EXIT_INSTR_OFFSETS
	.align		4
        /*0048*/ 	.byte	0x04, 0x1c
        /*004a*/ 	.short	(.L_39 - .L_38)


	//   ....[0]....
.L_38:
        /*004c*/ 	.word	0x00000ad0


	//----- nvinfo : EIATTR_CBANK_PARAM_SIZE
	.align		4
.L_39:
        /*0050*/ 	.byte	0x03, 0x19
        /*0052*/ 	.short	0x0054


	//----- nvinfo : EIATTR_PARAM_CBANK
	.align		4
        /*0054*/ 	.byte	0x04, 0x0a
        /*0056*/ 	.short	(.L_41 - .L_40)
	.align		4
.L_40:
        /*0058*/ 	.word	index@(.nv.constant0._Z16MaxpoolingKernel7featureS_i)
        /*005c*/ 	.short	0x0380
        /*005e*/ 	.short	0x0054


	//----- nvinfo : EIATTR_SW_WAR
	.align		4
.L_41:
        /*0060*/ 	.byte	0x04, 0x36
        /*0062*/ 	.short	(.L_43 - .L_42)
.L_42:
        /*0064*/ 	.word	0x00000008
.L_43:


//--------------------- .nv.info._Z10ReLUKernel7feature --------------------------
	.section	.nv.info._Z10ReLUKernel7feature,"",@"SHT_CUDA_INFO"
	.sectionflags	@""
	.align	4


	//----- nvinfo : EIATTR_CUDA_API_VERSION
	.align		4
        /*0000*/ 	.byte	0x04, 0x37
        /*0002*/ 	.short	(.L_45 - .L_44)
.L_44:
        /*0004*/ 	.word	0x00000082


	//----- nvinfo : EIATTR_KPARAM_INFO
	.align		4
.L_45:
        /*0008*/ 	.byte	0x04, 0x17
        /*000a*/ 	.short	(.L_47 - .L_46)
.L_46:
        /*000c*/ 	.word	0x00000000
        /*0010*/ 	.short	0x0000
        /*0012*/ 	.short	0x0000
        /*0014*/ 	.byte	0x00, 0xf0, 0xa1, 0x00


	//----- nvinfo : EIATTR_SPARSE_MMA_MASK
	.align		4
.L_47:
        /*0018*/ 	.byte	0x03, 0x50
        /*001a*/ 	.short	0x0000


	//----- nvinfo : EIATTR_MAXREG_COUNT
	.align		4
        /*001c*/ 	.byte	0x03, 0x1b
        /*001e*/ 	.short	0x00ff


	//----- nvinfo : EIATTR_MERCURY_ISA_VERSION
	.align		4
        /*0020*/ 	.byte	0x03, 0x5f
        /*0022*/ 	.short	0x0101


	//----- nvinfo : EIATTR_VRC_CTA_INIT_COUNT
	.align		4
        /*0024*/ 	.byte	0x02, 0x4a
	.zero		1
	.zero		1


	//----- nvinfo : EIATTR_EXIT_INSTR_OFFSETS
	.align		4
        /*0028*/ 	.byte	0x04, 0x1c
        /*002a*/ 	.short	(.L_49 - .L_48)


	//   ....[0]....
.L_48:
        /*002c*/ 	.word	0x000000d0


	//   ....[1]....
        /*0030*/ 	.word	0x000000f0


	//----- nvinfo : EIATTR_CBANK_PARAM_SIZE
	.align		4
.L_49:
        /*0034*/ 	.byte	0x03, 0x19
        /*0036*/ 	.short	0x0028


	//----- nvinfo : EIATTR_PARAM_CBANK
	.align		4
        /*0038*/ 	.byte	0x04, 0x0a
        /*003a*/ 	.short	(.L_51 - .L_50)
	.align		4
.L_50:
        /*003c*/ 	.word	index@(.nv.constant0._Z10ReLUKernel7feature)
        /*0040*/ 	.short	0x0380
        /*0042*/ 	.short	0x0028


	//----- nvinfo : EIATTR_SW_WAR
	.align		4
.L_51:
        /*0044*/ 	.byte	0x04, 0x36
        /*0046*/ 	.short	(.L_53 - .L_52)
.L_52:
        /*0048*/ 	.word	0x00000008
.L_53:


//--------------------- .nv.info._Z13paddingKernelPf7featurei --------------------------
	.section	.nv.info._Z13paddingKernelPf7featurei,"",@"SHT_CUDA_INFO"
	.sectionflags	@""
	.align	4


	//----- nvinfo : EIATTR_CUDA_API_VERSION
	.align		4
        /*0000*/ 	.byte	0x04, 0x37
        /*0002*/ 	.short	(.L_55 - .L_54)
.L_54:
        /*0004*/ 	.word	0x00000082


	//----- nvinfo : EIATTR_KPARAM_INFO
	.align		4
.L_55:
        /*0008*/ 	.byte	0x04, 0x17
        /*000a*/ 	.short	(.L_57 - .L_56)
.L_56:
        /*000c*/ 	.word	0x00000000
        /*0010*/ 	.short	0x0002
        /*0012*/ 	.short	0x0030
        /*0014*/ 	.byte	0x00, 0xf0, 0x11, 0x00


	//----- nvinfo : EIATTR_KPARAM_INFO
	.align		4
.L_57:
        /*0018*/ 	.byte	0x04, 0x17
        /*001a*/ 	.short	(.L_59 - .L_58)
.L_58:
        /*001c*/ 	.word	0x00000000
        /*0020*/ 	.short	0x0001
        /*0022*/ 	.short	0x0008
        /*0024*/ 	.byte	0x00, 0xf0, 0xa1, 0x00


	//----- nvinfo : EIATTR_KPARAM_INFO
	.align		4
.L_59:
        /*0028*/ 	.byte	0x04, 0x17
        /*002a*/ 	.short	(.L_61 - .L_60)
.L_60:
        /*002c*/ 	.word	0x00000000
        /*0030*/ 	.short	0x0000
        /*0032*/ 	.short	0x0000
        /*0034*/ 	.byte	0x00, 0xf5, 0x21, 0x00


	//----- nvinfo : EIATTR_SPARSE_MMA_MASK
	.align		4
.L_61:
        /*0038*/ 	.byte	0x03, 0x50
        /*003a*/ 	.short	0x0000


	//----- nvinfo : EIATTR_MAXREG_COUNT
	.align		4
        /*003c*/ 	.byte	0x03, 0x1b
        /*003e*/ 	.short	0x00ff


	//----- nvinfo : EIATTR_MERCURY_ISA_VERSION
	.align		4
        /*0040*/ 	.byte	0x03, 0x5f
        /*0042*/ 	.short	0x0101


	//----- nvinfo : EIATTR_VRC_CTA_INIT_COUNT
	.align		4
        /*0044*/ 	.byte	0x02, 0x4a
	.zero		1
	.zero		1


	//----- nvinfo : EIATTR_EXIT_INSTR_OFFSETS
	.align		4
        /*0048*/ 	.byte	0x04, 0x1c
        /*004a*/ 	.short	(.L_63 - .L_62)


	//   ....[0]....
.L_62:
        /*004c*/ 	.word	0x00000160


	//----- nvinfo : EIATTR_CBANK_PARAM_SIZE
	.align		4
.L_63:
        /*0050*/ 	.byte	0x03, 0x19
        /*0052*/ 	.short	0x0034


	//----- nvinfo : EIATTR_PARAM_CBANK
	.align		4
        /*0054*/ 	.byte	0x04, 0x0a
        /*0056*/ 	.short	(.L_65 - .L_64)
	.align		4
.L_64:
        /*0058*/ 	.word	index@(.nv.constant0._Z13paddingKernelPf7featurei)
        /*005c*/ 	.short	0x0380
        /*005e*/ 	.short	0x0034


	//----- nvinfo : EIATTR_SW_WAR
	.align		4
.L_65:
        /*0060*/ 	.byte	0x04, 0x36
        /*0062*/ 	.short	(.L_67 - .L_66)
.L_66:
        /*0064*/ 	.word	0x00000008
.L_67:


//--------------------- .nv.info._Z13AddBiasKernel7feature6kernel --------------------------
	.section	.nv.info._Z13AddBiasKernel7feature6kernel,"",@"SHT_CUDA_INFO"
	.sectionflags	@""
	.align	4


	//----- nvinfo : EIATTR_CUDA_API_VERSION
	.align		4
        /*0000*/ 	.byte	0x04, 0x37
        /*0002*/ 	.short	(.L_69 - .L_68)
.L_68:
        /*0004*/ 	.word	0x00000082


	//----- nvinfo : EIATTR_KPARAM_INFO
	.align		4
.L_69:
        /*0008*/ 	.byte	0x04, 0x17
        /*000a*/ 	.short	(.L_71 - .L_70)
.L_70:
        /*000c*/ 	.word	0x00000000
        /*0010*/ 	.short	0x0001
        /*0012*/ 	.short	0x0028
        /*0014*/ 	.byte	0x00, 0xf0, 0xa1, 0x00


	//----- nvinfo : EIATTR_KPARAM_INFO
	.align		4
.L_71:
        /*0018*/ 	.byte	0x04, 0x17
        /*001a*/ 	.short	(.L_73 - .L_72)
.L_72:
        /*001c*/ 	.word	0x00000000
        /*0020*/ 	.short	0x0000
        /*0022*/ 	.short	0x0000
        /*0024*/ 	.byte	0x00, 0xf0, 0xa1, 0x00


	//----- nvinfo : EIATTR_SPARSE_MMA_MASK
	.align		4
.L_73:
        /*0028*/ 	.byte	0x03, 0x50
        /*002a*/ 	.short	0x0000


	//----- nvinfo : EIATTR_MAXREG_COUNT
	.align		4
        /*002c*/ 	.byte	0x03, 0x1b
        /*002e*/ 	.short	0x00ff


	//----- nvinfo : EIATTR_MERCURY_ISA_VERSION
	.align		4
        /*0030*/ 	.byte	0x03, 0x5f
        /*0032*/ 	.short	0x0101


	//----- nvinfo : EIATTR_VRC_CTA_INIT_COUNT
	.align		4
        /*0034*/ 	.byte	0x02, 0x4a
	.zero		1
	.zero		1


	//----- nvinfo : EIATTR_EXIT_INSTR_OFFSETS
	.align		4
        /*0038*/ 	.byte	0x04, 0x1c
        /*003a*/ 	.short	(.L_75 - .L_74)


	//   ....[0]....
.L_74:
        /*003c*/ 	.word	0x00000110


	//----- nvinfo : EIATTR_CBANK_PARAM_SIZE
	.align		4
.L_75:
        /*0040*/ 	.byte	0x03, 0x19
        /*0042*/ 	.short	0x0050


	//----- nvinfo : EIATTR_PARAM_CBANK
	.align		4
        /*0044*/ 	.byte	0x04, 0x0a
        /*0046*/ 	.short	(.L_77 - .L_76)
	.align		4
.L_76:
        /*0048*/ 	.word	index@(.nv.constant0._Z13AddBiasKernel7feature6kernel)
        /*004c*/ 	.short	0x0380
        /*004e*/ 	.short	0x0050


	//----- nvinfo : EIATTR_SW_WAR
	.align		4
.L_77:
        /*0050*/ 	.byte	0x04, 0x36
        /*0052*/ 	.short	(.L_79 - .L_78)
.L_78:
        /*0054*/ 	.word	0x00000008
.L_79:


//--------------------- .nv.info._Z12Conv2dKernel7feature6kernelS_ --------------------------
	.section	.nv.info._Z12Conv2dKernel7feature6kernelS_,"",@"SHT_CUDA_INFO"
	.sectionflags	@""
	.align	4


	//----- nvinfo : EIATTR_CUDA_API_VERSION
	.align		4
        /*0000*/ 	.byte	0x04, 0x37
        /*0002*/ 	.short	(.L_81 - .L_80)
.L_80:
        /*0004*/ 	.word	0x00000082


	//----- nvinfo : EIATTR_KPARAM_INFO
	.align		4
.L_81:
        /*0008*/ 	.byte	0x04, 0x17
        /*000a*/ 	.short	(.L_83 - .L_82)
.L_82:
        /*000c*/ 	.word	0x00000000
        /*0010*/ 	.short	0x0002
        /*0012*/ 	.short	0x0050
        /*0014*/ 	.byte	0x00, 0xf0, 0xa1, 0x00


	//----- nvinfo : EIATTR_KPARAM_INFO
	.align		4
.L_83:
        /*0018*/ 	.byte	0x04, 0x17
        /*001a*/ 	.short	(.L_85 - .L_84)
.L_84:
        /*001c*/ 	.word	0x00000000
        /*0020*/ 	.short	0x0001
        /*0022*/ 	.short	0x0028
        /*0024*/ 	.byte	0x00, 0xf0, 0xa1, 0x00


	//----- nvinfo : EIATTR_KPARAM_INFO
	.align		4
.L_85:
        /*0028*/ 	.byte	0x04, 0x17
        /*002a*/ 	.short	(.L_87 - .L_86)
.L_86:
        /*002c*/ 	.word	0x00000000
        /*0030*/ 	.short	0x0000
        /*0032*/ 	.short	0x0000
        /*0034*/ 	.byte	0x00, 0xf0, 0xa1, 0x00


	//----- nvinfo : EIATTR_SPARSE_MMA_MASK
	.align		4
.L_87:
        /*0038*/ 	.byte	0x03, 0x50
        /*003a*/ 	.short	0x0000


	//----- nvinfo : EIATTR_MAXREG_COUNT
	.align		4
        /*003c*/ 	.byte	0x03, 0x1b
        /*003e*/ 	.short	0x00ff


	//----- nvinfo : EIATTR_NUM_BARRIERS
	.align		4
        /*0040*/ 	.byte	0x02, 0x4c
        /*0042*/ 	.byte	0x01
	.zero		1


	//----- nvinfo : EIATTR_MERCURY_ISA_VERSION
	.align		4
        /*0044*/ 	.byte	0x03, 0x5f
        /*0046*/ 	.short	0x0101


	//----- nvinfo : EIATTR_VRC_CTA_INIT_COUNT
	.align		4
        /*0048*/ 	.byte	0x02, 0x4a
	.zero		1
	.zero		1


	//----- nvinfo : EIATTR_EXIT_INSTR_OFFSETS
	.align		4
        /*004c*/ 	.byte	0x04, 0x1c
        /*004e*/ 	.short	(.L_89 - .L_88)


	//   ....[0]....
.L_88:
        /*0050*/ 	.word	0x00001170


	//----- nvinfo : EIATTR_CBANK_PARAM_SIZE
	.align		4
.L_89:
        /*0054*/ 	.byte	0x03, 0x19
        /*0056*/ 	.short	0x0078


	//----- nvinfo : EIATTR_PARAM_CBANK
	.align		4
        /*0058*/ 	.byte	0x04, 0x0a
        /*005a*/ 	.short	(.L_91 - .L_90)
	.align		4
.L_90:
        /*005c*/ 	.word	index@(.nv.constant0._Z12Conv2dKernel7feature6kernelS_)
        /*0060*/ 	.short	0x0380
        /*0062*/ 	.short	0x0078


	//----- nvinfo : EIATTR_SW_WAR
	.align		4
.L_91:
        /*0064*/ 	.byte	0x04, 0x36
        /*0066*/ 	.short	(.L_93 - .L_92)
.L_92:
        /*0068*/ 	.word	0x00000008
.L_93:


//--------------------- .nv.callgraph             --------------------------
	.section	.nv.callgraph,"",@"SHT_CUDA_CALLGRAPH"
	.align	4
	.sectionentsize	8
	.align		4
        /*0000*/ 	.word	0x00000000
	.align		4
        /*0004*/ 	.word	0xffffffff
	.align		4
        /*0008*/ 	.word	0x00000000
	.align		4
        /*000c*/ 	.word	0xfffffffe
	.align		4
        /*0010*/ 	.word	0x00000000
	.align		4
        /*0014*/ 	.word	0xfffffffd
	.align		4
        /*0018*/ 	.word	0x00000000
	.align		4
        /*001c*/ 	.word	0xfffffffc


//--------------------- .text._Z16MaxpoolingKernel7featureS_i --------------------------
	.section	.text._Z16MaxpoolingKernel7featureS_i,"ax",@progbits
	.align	128
        .global         _Z16MaxpoolingKernel7featureS_i
        .type           _Z16MaxpoolingKernel7featureS_i,@function
        .size           _Z16MaxpoolingKernel7featureS_i,(.L_x_25 - _Z16MaxpoolingKernel7featureS_i)
        .other          _Z16MaxpoolingKernel7featureS_i,@"STO_CUDA_ENTRY STV_DEFAULT"
_Z16MaxpoolingKernel7featureS_i:
.text._Z16MaxpoolingKernel7featureS_i:
[----:B------:R-:W-:Y:S01]  /*0000*/  LDC R1, c[0x0][0x37c] ;  /* 0x0000df00ff017b82 */ /* 0x000fe20000000800 */
[----:B------:R-:W0:Y:S07]  /*0010*/  S2R R0, SR_CTAID.Z ;  /* 0x0000000000007919 */ /* 0x000e2e0000002700 */
[----:B------:R-:W1:Y:S01]  /*0020*/  S2UR UR9, SR_CTAID.X ;  /* 0x00000000000979c3 */ /* 0x000e620000002500 */
[----:B------:R-:W1:Y:S01]  /*0030*/  LDCU UR4, c[0x0][0x384] ;  /* 0x00007080ff0477ac */ /* 0x000e620008000800 */
[----:B------:R-:W0:Y:S06]  /*0040*/  LDCU UR8, c[0x0][0x3d0] ;  /* 0x00007a00ff0877ac */ /* 0x000e2c0008000800 */
[----:B------:R-:W2:Y:S01]  /*0050*/  S2UR UR10, SR_CTAID.Y ;  /* 0x00000000000a79c3 */ /* 0x000ea20000002600 */
[----:B------:R-:W3:Y:S07]  /*0060*/  LDCU.64 UR16, c[0x0][0x358] ;  /* 0x00006b00ff1077ac */ /* 0x000eee0008000a00 */
[----:B------:R-:W4:Y:S08]  /*0070*/  LDC R3, c[0x0][0x388] ;  /* 0x0000e200ff037b82 */ /* 0x000f300000000800 */
[----:B------:R-:W3:Y:S01]  /*0080*/  LDC.64 R4, c[0x0][0x3a0] ;  /* 0x0000e800ff047b82 */ /* 0x000ee20000000a00 */
[----:B-1----:R-:W-:Y:S01]  /*0090*/  UIMAD UR4, UR9, UR4, URZ ;  /* 0x00000004090472a4 */ /* 0x002fe2000f8e02ff */
[----:B0-----:R-:W-:-:S03]  /*00a0*/  IMAD R2, R0, UR8, RZ ;  /* 0x0000000800027c24 */ /* 0x001fc6000f8e02ff */
[----:B--2---:R-:W-:-:S06]  /*00b0*/  UIMAD UR6, UR10, UR8, UR4 ;  /* 0x000000080a0672a4 */ /* 0x004fcc000f8e0204 */
[----:B----4-:R-:W-:-:S04]  /*00c0*/  IMAD R3, R3, UR6, R2 ;  /* 0x0000000603037c24 */ /* 0x010fc8000f8e0202 */
[----:B---3--:R-:W-:-:S05]  /*00d0*/  IMAD.WIDE R4, R3, 0x4, R4 ;  /* 0x0000000403047825 */ /* 0x008fca00078e0204 */
[----:B------:R0:W5:Y:S01]  /*00e0*/  LDG.E R3, desc[UR16][R4.64] ;  /* 0x0000001004037981 */ /* 0x000162000c1e1900 */
[----:B------:R-:W-:-:S09]  /*00f0*/  UISETP.GE.AND UP0, UPT, UR8, 0x1, UPT ;  /* 0x000000010800788c */ /* 0x000fd2000bf06270 */
[----:B0-----:R-:W-:Y:S05]  /*0100*/  BRA.U !UP0, `(.L_x_0) ;  /* 0x0000000908547547 */ /* 0x001fea000b800000 */
[----:B------:R-:W0:Y:S01]  /*0110*/  LDCU.64 UR4, c[0x0][0x3a0] ;  /* 0x00007400ff0477ac */ /* 0x000e220008000a00 */
[----:B------:R-:W-:Y:S02]  /*0120*/  ULOP3.LUT UR14, UR8, 0xf, URZ, 0xc0, !UPT ;  /* 0x0000000f080e7892 */ /* 0x000fe4000f8ec0ff */
[----:B------:R-:W-:Y:S02]  /*0130*/  ULOP3.LUT UR15, UR8, 0x7, URZ, 0xc0, !UPT ;  /* 0x00000007080f7892 */ /* 0x000fe4000f8ec0ff */
[----:B------:R-:W-:Y:S02]  /*0140*/  ULOP3.LUT UR7, UR8, 0x7ffffff0, URZ, 0xc0, !UPT ;  /* 0x7ffffff008077892 */ /* 0x000fe4000f8ec0ff */
[----:B------:R-:W-:Y:S02]  /*0150*/  ULOP3.LUT UR8, UR8, 0x3, URZ, 0xc0, !UPT ;  /* 0x0000000308087892 */ /* 0x000fe4000f8ec0ff */
[----:B------:R-:W-:Y:S02]  /*0160*/  UIADD3 UR13, UPT, UPT, -UR7, URZ, URZ ;  /* 0x000000ff070d7290 */ /* 0x000fe4000fffe1ff */
[----:B0-----:R-:W-:-:S02]  /*0170*/  UIADD3 UR11, UP0, UPT, UR4, 0x20, URZ ;  /* 0x00000020040b7890 */ /* 0x001fc4000ff1e0ff */
[----:B------:R-:W-:Y:S02]  /*0180*/  UIADD3 UR4, UPT, UPT, UR14, -0x1, URZ ;  /* 0xffffffff0e047890 */ /* 0x000fe4000fffe0ff */
[----:B------:R-:W-:Y:S02]  /*0190*/  UIADD3.X UR12, UPT, UPT, URZ, UR5, URZ, UP0, !UPT ;  /* 0x00000005ff0c7290 */ /* 0x000fe400087fe4ff */
[----:B------:R-:W-:Y:S02]  /*01a0*/  UIADD3 UR5, UPT, UPT, UR15, -0x1, URZ ;  /* 0xffffffff0f057890 */ /* 0x000fe4000fffe0ff */
[----:B------:R-:W-:Y:S02]  /*01b0*/  UISETP.GE.U32.AND UP0, UPT, UR4, 0x7, UPT ;  /* 0x000000070400788c */ /* 0x000fe4000bf06070 */
[----:B------:R-:W-:Y:S01]  /*01c0*/  UISETP.GE.U32.AND UP1, UPT, UR5, 0x3, UPT ;  /* 0x000000030500788c */ /* 0x000fe2000bf26070 */
[----:B------:R-:W-:-:S10]  /*01d0*/  UMOV UR4, URZ ;  /* 0x000000ff00047c82 */ /* 0x000fd40008000000 */
.L_x_6:
[----:B------:R-:W0:Y:S01]  /*01e0*/  LDCU UR18, c[0x0][0x3d0] ;  /* 0x00007a00ff1277ac */ /* 0x000e220008000800 */
[----:B------:R-:W1:Y:S01]  /*01f0*/  LDC R5, c[0x0][0x388] ;  /* 0x0000e200ff057b82 */ /* 0x000e620000000800 */
[----:B------:R-:W-:Y:S02]  /*0200*/  UIADD3 UR5, UPT, UPT, UR6, UR4, URZ ;  /* 0x0000000406057290 */ /* 0x000fe4000fffe0ff */
[----:B------:R-:W-:Y:S02]  /*0210*/  UIADD3 UR4, UPT, UPT, UR4, 0x1, URZ ;  /* 0x0000000104047890 */ /* 0x000fe4000fffe0ff */
[----:B0-----:R-:W-:Y:S02]  /*0220*/  UISETP.GE.U32.AND UP3, UPT, UR18, 0x10, UPT ;  /* 0x000000101200788c */ /* 0x001fe4000bf66070 */
[----:B------:R-:W-:Y:S01]  /*0230*/  UISETP.NE.AND UP2, UPT, UR4, UR18, UPT ;  /* 0x000000120400728c */ /* 0x000fe2000bf45270 */
[----:B-1----:R-:W-:Y:S01]  /*0240*/  IMAD R6, R5, UR5, R2 ;  /* 0x0000000505067c24 */ /* 0x002fe2000f8e0202 */
[----:B------:R-:W-:-:S05]  /*0250*/  UMOV UR5, URZ ;  /* 0x000000ff00057c82 */ /* 0x000fca0008000000 */
[----:B------:R-:W-:Y:S05]  /*0260*/  BRA.U !UP3, `(.L_x_1) ;  /* 0x000000010be87547 */ /* 0x000fea000b800000 */
[----:B------:R-:W-:Y:S01]  /*0270*/  IMAD.MOV.U32 R7, RZ, RZ, R6 ;  /* 0x000000ffff077224 */ /* 0x000fe200078e0006 */
[----:B------:R-:W-:-:S06]  /*0280*/  UMOV UR5, UR13 ;  /* 0x0000000d00057c82 */ /* 0x000fcc0008000000 */
.L_x_2:
[----:B------:R-:W-:Y:S02]  /*0290*/  IMAD.U32 R4, RZ, RZ, UR11 ;  /* 0x0000000bff047e24 */ /* 0x000fe4000f8e00ff */
[----:B------:R-:W-:Y:S02]  /*02a0*/  IMAD.U32 R5, RZ, RZ, UR12 ;  /* 0x0000000cff057e24 */ /* 0x000fe4000f8e00ff */
[----:B------:R-:W-:-:S05]  /*02b0*/  IMAD.WIDE R4, R7, 0x4, R4 ;  /* 0x0000000407047825 */ /* 0x000fca00078e0204 */
[----:B------:R-:W2:Y:S04]  /*02c0*/  LDG.E R18, desc[UR16][R4.64+-0x20] ;  /* 0xffffe01004127981 */ /* 0x000ea8000c1e1900 */
[----:B------:R-:W3:Y:S04]  /*02d0*/  LDG.E R20, desc[UR16][R4.64+-0x1c] ;  /* 0xffffe41004147981 */ /* 0x000ee8000c1e1900 */
[----:B------:R-:W4:Y:S04]  /*02e0*/  LDG.E R22, desc[UR16][R4.64+-0x18] ;  /* 0xffffe81004167981 */ /* 0x000f28000c1e1900 */
        /* <DEDUP_REMOVED lines=12> */
[----:B------:R0:W4:Y:S01]  /*03b0*/  LDG.E R16, desc[UR16][R4.64+0x1c] ;  /* 0x00001c1004107981 */ /* 0x000122000c1e1900 */
[----:B------:R-:W-:Y:S01]  /*03c0*/  UIADD3 UR5, UPT, UPT, UR5, 0x10, URZ ;  /* 0x0000001005057890 */ /* 0x000fe2000fffe0ff */
[----:B------:R-:W-:-:S03]  /*03d0*/  VIADD R7, R7, 0x10 ;  /* 0x0000001007077836 */ /* 0x000fc60000000000 */
[----:B------:R-:W-:Y:S01]  /*03e0*/  UISETP.NE.AND UP3, UPT, UR5, URZ, UPT ;  /* 0x000000ff0500728c */ /* 0x000fe2000bf65270 */
[----:B--2--5:R-:W-:-:S04]  /*03f0*/  FSETP.GEU.AND P0, PT, R3, R18, PT ;  /* 0x000000120300720b */ /* 0x024fc80003f0e000 */
[----:B------:R-:W-:-:S04]  /*0400*/  FSEL R3, R18, R3, !P0 ;  /* 0x0000000312037208 */ /* 0x000fc80004000000 */
[----:B---3--:R-:W-:-:S04]  /*0410*/  FSETP.GEU.AND P0, PT, R3, R20, PT ;  /* 0x000000140300720b */ /* 0x008fc80003f0e000 */
[----:B------:R-:W-:-:S04]  /*0420*/  FSEL R3, R20, R3, !P0 ;  /* 0x0000000314037208 */ /* 0x000fc80004000000 */
[----:B----4-:R-:W-:-:S04]  /*0430*/  FSETP.GEU.AND P0, PT, R3, R22, PT ;  /* 0x000000160300720b */ /* 0x010fc80003f0e000 */
[----:B------:R-:W-:-:S04]  /*0440*/  FSEL R3, R22, R3, !P0 ;  /* 0x0000000316037208 */ /* 0x000fc80004000000 */
[----:B------:R-:W-:-:S04]  /*0450*/  FSETP.GEU.AND P0, PT, R3, R24, PT ;  /* 0x000000180300720b */ /* 0x000fc80003f0e000 */
[----:B------:R-:W-:-:S04]  /*0460*/  FSEL R3, R24, R3, !P0 ;  /* 0x0000000318037208 */ /* 0x000fc80004000000 */
[----:B------:R-:W-:-:S04]  /*0470*/  FSETP.GEU.AND P0, PT, R3, R26, PT ;  /* 0x0000001a0300720b */ /* 0x000fc80003f0e000 */
[----:B------:R-:W-:-:S04]  /*0480*/  FSEL R3, R26, R3, !P0 ;  /* 0x000000031a037208 */ /* 0x000fc80004000000 */
[----:B------:R-:W-:-:S04]  /*0490*/  FSETP.GEU.AND P0, PT, R3, R28, PT ;  /* 0x0000001c0300720b */ /* 0x000fc80003f0e000 */
[----:B------:R-:W-:-:S04]  /*04a0*/  FSEL R3, R28, R3, !P0 ;  /* 0x000000031c037208 */ /* 0x000fc80004000000 */
[----:B------:R-:W-:-:S04]  /*04b0*/  FSETP.GEU.AND P0, PT, R3, R17, PT ;  /* 0x000000110300720b */ /* 0x000fc80003f0e000 */
[----:B0-----:R-:W-:-:S04]  /*04c0*/  FSEL R4, R17, R3, !P0 ;  /* 0x0000000311047208 */ /* 0x001fc80004000000 */
[----:B------:R-:W-:-:S04]  /*04d0*/  FSETP.GEU.AND P0, PT, R4, R15, PT ;  /* 0x0000000f0400720b */ /* 0x000fc80003f0e000 */
        /* <DEDUP_REMOVED lines=16> */
[----:B------:R-:W-:Y:S01]  /*05e0*/  FSEL R3, R16, R3, !P0 ;  /* 0x0000000310037208 */ /* 0x000fe20004000000 */
[----:B------:R-:W-:Y:S08]  /*05f0*/  BRA.U UP3, `(.L_x_2) ;  /* 0xfffffffd03247547 */ /* 0x000ff0000b83ffff */
[----:B------:R-:W-:-:S05]  /*0600*/  UMOV UR5, UR7 ;  /* 0x0000000700057c82 */ /* 0x000fca0008000000 */
.L_x_1:
[----:B------:R-:W-:-:S09]  /*0610*/  UISETP.NE.AND UP3, UPT, UR14, URZ, UPT ;  /* 0x000000ff0e00728c */ /* 0x000fd2000bf65270 */
[----:B------:R-:W-:Y:S05]  /*0620*/  BRA.U !UP3, `(.L_x_3) ;  /* 0x000000050b087547 */ /* 0x000fea000b800000 */
[----:B------:R-:W-:Y:S01]  /*0630*/  UISETP.NE.AND UP3, UPT, UR15, URZ, UPT ;  /* 0x000000ff0f00728c */ /* 0x000fe2000bf65270 */
[----:B------:R-:W-:Y:S10]  /*0640*/  BRA.U !UP0, `(.L_x_4) ;  /* 0x0000000108707547 */ /* 0x000ff4000b800000 */
[----:B------:R-:W0:Y:S01]  /*0650*/  LDC.64 R4, c[0x0][0x3a0] ;  /* 0x0000e800ff047b82 */ /* 0x000e220000000a00 */
[----:B------:R-:W-:-:S04]  /*0660*/  VIADD R7, R6, UR5 ;  /* 0x0000000506077c36 */ /* 0x000fc80008000000 */
[----:B0-----:R-:W-:-:S05]  /*0670*/  IMAD.WIDE R4, R7, 0x4, R4 ;  /* 0x0000000407047825 */ /* 0x001fca00078e0204 */
[----:B------:R-:W2:Y:S04]  /*0680*/  LDG.E R8, desc[UR16][R4.64] ;  /* 0x0000001004087981 */ /* 0x000ea8000c1e1900 */
[----:B------:R-:W3:Y:S04]  /*0690*/  LDG.E R10, desc[UR16][R4.64+0x4] ;  /* 0x00000410040a7981 */ /* 0x000ee8000c1e1900 */
[----:B------:R-:W4:Y:S04]  /*06a0*/  LDG.E R12, desc[UR16][R4.64+0x8] ;  /* 0x00000810040c7981 */ /* 0x000f28000c1e1900 */
[----:B------:R-:W4:Y:S04]  /*06b0*/  LDG.E R14, desc[UR16][R4.64+0xc] ;  /* 0x00000c10040e7981 */ /* 0x000f28000c1e1900 */
[----:B------:R-:W4:Y:S04]  /*06c0*/  LDG.E R16, desc[UR16][R4.64+0x10] ;  /* 0x0000101004107981 */ /* 0x000f28000c1e1900 */
[----:B------:R-:W4:Y:S04]  /*06d0*/  LDG.E R18, desc[UR16][R4.64+0x14] ;  /* 0x0000141004127981 */ /* 0x000f28000c1e1900 */
[----:B------:R-:W4:Y:S04]  /*06e0*/  LDG.E R20, desc[UR16][R4.64+0x18] ;  /* 0x0000181004147981 */ /* 0x000f28000c1e1900 */
[----:B------:R-:W4:Y:S01]  /*06f0*/  LDG.E R22, desc[UR16][R4.64+0x1c] ;  /* 0x00001c1004167981 */ /* 0x000f22000c1e1900 */
[----:B------:R-:W-:Y:S01]  /*0700*/  UIADD3 UR5, UPT, UPT, UR5, 0x8, URZ ;  /* 0x0000000805057890 */ /* 0x000fe2000fffe0ff */
        /* <DEDUP_REMOVED lines=15> */
[----:B------:R-:W-:-:S09]  /*0800*/  FSEL R3, R22, R3, !P0 ;  /* 0x0000000316037208 */ /* 0x000fd20004000000 */
.L_x_4:
        /* <DEDUP_REMOVED lines=18> */
[----:B------:R-:W-:-:S09]  /*0930*/  FSEL R3, R14, R3, !P0 ;  /* 0x000000030e037208 */ /* 0x000fd20004000000 */
.L_x_5:
[----:B------:R-:W-:Y:S05]  /*0940*/  BRA.U !UP3, `(.L_x_3) ;  /* 0x000000010b407547 */ /* 0x000fea000b800000 */
[----:B------:R-:W0:Y:S01]  /*0950*/  LDC.64 R4, c[0x0][0x3a0] ;  /* 0x0000e800ff047b82 */ /* 0x000e220000000a00 */
[----:B------:R-:W-:-:S04]  /*0960*/  VIADD R7, R6, UR5 ;  /* 0x0000000506077c36 */ /* 0x000fc80008000000 */
[----:B0-----:R-:W-:-:S05]  /*0970*/  IMAD.WIDE R4, R7, 0x4, R4 ;  /* 0x0000000407047825 */ /* 0x001fca00078e0204 */
[----:B------:R-:W2:Y:S01]  /*0980*/  LDG.E R6, desc[UR16][R4.64] ;  /* 0x0000001004067981 */ /* 0x000ea2000c1e1900 */
[----:B------:R-:W-:Y:S01]  /*0990*/  UISETP.NE.AND UP3, UPT, UR8, 0x1, UPT ;  /* 0x000000010800788c */ /* 0x000fe2000bf65270 */
[----:B--2--5:R-:W-:-:S04]  /*09a0*/  FSETP.GEU.AND P0, PT, R3, R6, PT ;  /* 0x000000060300720b */ /* 0x024fc80003f0e000 */
[----:B------:R-:W-:-:S04]  /*09b0*/  FSEL R3, R6, R3, !P0 ;  /* 0x0000000306037208 */ /* 0x000fc80004000000 */
[----:B------:R-:W-:Y:S05]  /*09c0*/  BRA.U !UP3, `(.L_x_3) ;  /* 0x000000010b207547 */ /* 0x000fea000b800000 */
[----:B------:R-:W2:Y:S01]  /*09d0*/  LDG.E R6, desc[UR16][R4.64+0x4] ;  /* 0x0000041004067981 */ /* 0x000ea2000c1e1900 */
[----:B------:R-:W-:Y:S01]  /*09e0*/  UISETP.NE.AND UP3, UPT, UR8, 0x2, UPT ;  /* 0x000000020800788c */ /* 0x000fe2000bf65270 */
[----:B--2---:R-:W-:-:S04]  /*09f0*/  FSETP.GEU.AND P0, PT, R3, R6, PT ;  /* 0x000000060300720b */ /* 0x004fc80003f0e000 */
[----:B------:R-:W-:-:S04]  /*0a00*/  FSEL R3, R6, R3, !P0 ;  /* 0x0000000306037208 */ /* 0x000fc80004000000 */
[----:B------:R-:W-:Y:S05]  /*0a10*/  BRA.U !UP3, `(.L_x_3) ;  /* 0x000000010b0c7547 */ /* 0x000fea000b800000 */
[----:B------:R-:W2:Y:S02]  /*0a20*/  LDG.E R4, desc[UR16][R4.64+0x8] ;  /* 0x0000081004047981 */ /* 0x000ea4000c1e1900 */
[----:B--2---:R-:W-:-:S13]  /*0a30*/  FSETP.GEU.AND P0, PT, R3, R4, PT ;  /* 0x000000040300720b */ /* 0x004fda0003f0e000 */
[----:B------:R-:W-:-:S07]  /*0a40*/  @!P0 IMAD.MOV.U32 R3, RZ, RZ, R4 ;  /* 0x000000ffff038224 */ /* 0x000fce00078e0004 */
.L_x_3:
[----:B------:R-:W-:Y:S05]  /*0a50*/  BRA.U UP2, `(.L_x_6) ;  /* 0xfffffff502e07547 */ /* 0x000fea000b83ffff */
.L_x_0:
[----:B------:R-:W0:Y:S01]  /*0a60*/  LDCU UR4, c[0x0][0x374] ;  /* 0x00006e80ff0477ac */ /* 0x000e220008000800 */
[----:B------:R-:W1:Y:S08]  /*0a70*/  LDC R7, c[0x0][0x378] ;  /* 0x0000de00ff077b82 */ /* 0x000e700000000800 */
[----:B------:R-:W2:Y:S01]  /*0a80*/  LDC.64 R4, c[0x0][0x3c8] ;  /* 0x0000f200ff047b82 */ /* 0x000ea20000000a00 */
[----:B0-----:R-:W-:-:S06]  /*0a90*/  UIMAD UR4, UR9, UR4, UR10 ;  /* 0x00000004090472a4 */ /* 0x001fcc000f8e020a */
[----:B-1----:R-:W-:-:S04]  /*0aa0*/  IMAD R7, R7, UR4, R0 ;  /* 0x0000000407077c24 */ /* 0x002fc8000f8e0200 */
[----:B--2---:R-:W-:-:S05]  /*0ab0*/  IMAD.WIDE R4, R7, 0x4, R4 ;  /* 0x0000000407047825 */ /* 0x004fca00078e0204 */
[----:B-----5:R-:W-:Y:S01]  /*0ac0*/  STG.E desc[UR16][R4.64], R3 ;  /* 0x0000000304007986 */ /* 0x020fe2000c101910 */
[----:B------:R-:W-:Y:S05]  /*0ad0*/  EXIT ;  /* 0x000000000000794d */ /* 0x000fea0003800000 */
.L_x_7:
[----:B------:R-:W-:-:S00]  /*0ae0*/  BRA `(.L_x_7) ;  /* 0xfffffffc00fc7947 */ /* 0x000fc0000383ffff */
[----:B------:R-:W-:-:S00]  /*0af0*/  NOP ;  /* 0x0000000000007918 */ /* 0x000fc00000000000 */
        /* <DEDUP_REMOVED lines=8> */
.L_x_25:


//--------------------- .text._Z10ReLUKernel7feature --------------------------
	.section	.text._Z10ReLUKernel7feature,"ax",@progbits
	.align	128
        .global         _Z10ReLUKernel7feature
        .type           _Z10ReLUKernel7feature,@function
        .size           _Z10ReLUKernel7feature,(.L_x_26 - _Z10ReLUKernel7feature)
        .other          _Z10ReLUKernel7feature,@"STO_CUDA_ENTRY STV_DEFAULT"
_Z10ReLUKernel7feature:
.text._Z10ReLUKernel7feature:
[----:B------:R-:W-:Y:S01]  /*0000*/  LDC R1, c[0x0][0x37c] ;  /* 0x0000df00ff017b82 */ /* 0x000fe20000000800 */
[----:B------:R-:W0:Y:S07]  /*0010*/  S2R R5, SR_CTAID.Z ;  /* 0x0000000000057919 */ /* 0x000e2e0000002700 */
[----:B------:R-:W-:Y:S01]  /*0020*/  S2UR UR4, SR_CTAID.X ;  /* 0x00000000000479c3 */ /* 0x000fe20000002500 */
[----:B------:R-:W1:Y:S01]  /*0030*/  LDCU UR6, c[0x0][0x384] ;  /* 0x00007080ff0677ac */ /* 0x000e620008000800 */
[----:B------:R-:W2:Y:S06]  /*0040*/  LDCU.64 UR8, c[0x0][0x358] ;  /* 0x00006b00ff0877ac */ /* 0x000eac0008000a00 */
[----:B------:R-:W1:Y:S08]  /*0050*/  S2UR UR5, SR_CTAID.Y ;  /* 0x00000000000579c3 */ /* 0x000e700000002600 */
[----:B------:R-:W0:Y:S08]  /*0060*/  LDC R0, c[0x0][0x388] ;  /* 0x0000e200ff007b82 */ /* 0x000e300000000800 */
[----:B------:R-:W3:Y:S01]  /*0070*/  LDC.64 R2, c[0x0][0x3a0] ;  /* 0x0000e800ff027b82 */ /* 0x000ee20000000a00 */
[----:B-1----:R-:W-:-:S06]  /*0080*/  UIMAD UR4, UR4, UR6, UR5 ;  /* 0x00000006040472a4 */ /* 0x002fcc000f8e0205 */
[----:B0-----:R-:W-:-:S04]  /*0090*/  IMAD R5, R0, UR4, R5 ;  /* 0x0000000400057c24 */ /* 0x001fc8000f8e0205 */
[----:B---3--:R-:W-:-:S05]  /*00a0*/  IMAD.WIDE R2, R5, 0x4, R2 ;  /* 0x0000000405027825 */ /* 0x008fca00078e0202 */
[----:B--2---:R-:W2:Y:S02]  /*00b0*/  LDG.E R0, desc[UR8][R2.64] ;  /* 0x0000000802007981 */ /* 0x004ea4000c1e1900 */
[----:B--2---:R-:W-:-:S13]  /*00c0*/  FSETP.GEU.AND P0, PT, R0, RZ, PT ;  /* 0x000000ff0000720b */ /* 0x004fda0003f0e000 */
[----:B------:R-:W-:Y:S05]  /*00d0*/  @P0 EXIT ;  /* 0x000000000000094d */ /* 0x000fea0003800000 */
[----:B------:R-:W-:Y:S01]  /*00e0*/  STG.E desc[UR8][R2.64], RZ ;  /* 0x000000ff02007986 */ /* 0x000fe2000c101908 */
[----:B------:R-:W-:Y:S05]  /*00f0*/  EXIT ;  /* 0x000000000000794d */ /* 0x000fea0003800000 */
.L_x_8:
        /* <DEDUP_REMOVED lines=16> */
.L_x_26:


//--------------------- .text._Z13paddingKernelPf7featurei --------------------------
	.section	.text._Z13paddingKernelPf7featurei,"ax",@progbits
	.align	128
        .global         _Z13paddingKernelPf7featurei
        .type           _Z13paddingKernelPf7featurei,@function
        .size           _Z13paddingKernelPf7featurei,(.L_x_27 - _Z13paddingKernelPf7featurei)
        .other          _Z13paddingKernelPf7featurei,@"STO_CUDA_ENTRY STV_DEFAULT"
_Z13paddingKernelPf7featurei:
.text._Z13paddingKernelPf7featurei:
[----:B------:R-:W-:Y:S01]  /*0000*/  LDC R1, c[0x0][0x37c] ;  /* 0x0000df00ff017b82 */ /* 0x000fe20000000800 */
[----:B------:R-:W0:Y:S07]  /*0010*/  S2R R0, SR_CTAID.Z ;  /* 0x0000000000007919 */ /* 0x000e2e0000002700 */
[----:B------:R-:W-:Y:S01]  /*0020*/  S2UR UR5, SR_CTAID.X ;  /* 0x00000000000579c3 */ /* 0x000fe20000002500 */
[----:B------:R-:W1:Y:S01]  /*0030*/  LDCU UR4, c[0x0][0x374] ;  /* 0x00006e80ff0477ac */ /* 0x000e620008000800 */
[----:B------:R-:W2:Y:S06]  /*0040*/  LDCU.64 UR8, c[0x0][0x358] ;  /* 0x00006b00ff0877ac */ /* 0x000eac0008000a00 */
[----:B------:R-:W1:Y:S01]  /*0050*/  S2UR UR6, SR_CTAID.Y ;  /* 0x00000000000679c3 */ /* 0x000e620000002600 */
[----:B------:R-:W3:Y:S01]  /*0060*/  LDCU UR10, c[0x0][0x3b0] ;  /* 0x00007600ff0a77ac */ /* 0x000ee20008000800 */
[----:B------:R-:W4:Y:S06]  /*0070*/  LDCU UR7, c[0x0][0x38c] ;  /* 0x00007180ff0777ac */ /* 0x000f2c0008000800 */
[----:B------:R-:W0:Y:S08]  /*0080*/  LDC R5, c[0x0][0x378] ;  /* 0x0000de00ff057b82 */ /* 0x000e300000000800 */
[----:B------:R-:W5:Y:S01]  /*0090*/  LDC.64 R2, c[0x0][0x380] ;  /* 0x0000e000ff027b82 */ /* 0x000f620000000a00 */
[----:B-1----:R-:W-:-:S07]  /*00a0*/  UIMAD UR4, UR5, UR4, UR6 ;  /* 0x00000004050472a4 */ /* 0x002fce000f8e0206 */
[----:B------:R-:W1:Y:S01]  /*00b0*/  LDC R7, c[0x0][0x390] ;  /* 0x0000e400ff077b82 */ /* 0x000e620000000800 */
[----:B0-----:R-:W-:-:S04]  /*00c0*/  IMAD R5, R5, UR4, R0 ;  /* 0x0000000405057c24 */ /* 0x001fc8000f8e0200 */
[----:B-----5:R-:W-:-:S03]  /*00d0*/  IMAD.WIDE R2, R5, 0x4, R2 ;  /* 0x0000000405027825 */ /* 0x020fc600078e0202 */
[----:B------:R-:W0:Y:S03]  /*00e0*/  LDC.64 R4, c[0x0][0x3a8] ;  /* 0x0000ea00ff047b82 */ /* 0x000e260000000a00 */
[----:B--2---:R-:W2:Y:S01]  /*00f0*/  LDG.E R3, desc[UR8][R2.64] ;  /* 0x0000000802037981 */ /* 0x004ea2000c1e1900 */
[----:B---3--:R-:W-:Y:S02]  /*0100*/  UIADD3 UR4, UPT, UPT, UR6, UR10, URZ ;  /* 0x0000000a06047290 */ /* 0x008fe4000fffe0ff */
[----:B------:R-:W-:Y:S02]  /*0110*/  IADD3 R0, PT, PT, R0, UR10, RZ ;  /* 0x0000000a00007c10 */ /* 0x000fe4000fffe0ff */
[----:B----4-:R-:W-:-:S06]  /*0120*/  UIMAD UR4, UR5, UR7, UR4 ;  /* 0x00000007050472a4 */ /* 0x010fcc000f8e0204 */
[----:B-1----:R-:W-:-:S04]  /*0130*/  IMAD R7, R7, UR4, R0 ;  /* 0x0000000407077c24 */ /* 0x002fc8000f8e0200 */
[----:B0-----:R-:W-:-:S05]  /*0140*/  IMAD.WIDE R4, R7, 0x4, R4 ;  /* 0x0000000407047825 */ /* 0x001fca00078e0204 */
[----:B--2---:R-:W-:Y:S01]  /*0150*/  STG.E desc[UR8][R4.64], R3 ;  /* 0x0000000304007986 */ /* 0x004fe2000c101908 */
[----:B------:R-:W-:Y:S05]  /*0160*/  EXIT ;  /* 0x000000000000794d */ /* 0x000fea0003800000 */
.L_x_9:
        /* <DEDUP_REMOVED lines=9> */
.L_x_27:


//--------------------- .text._Z13AddBiasKernel7feature6kernel --------------------------
	.section	.text._Z13AddBiasKernel7feature6kernel,"ax",@progbits
	.align	128
        .global         _Z13AddBiasKernel7feature6kernel
        .type           _Z13AddBiasKernel7feature6kernel,@function
        .size           _Z13AddBiasKernel7feature6kernel,(.L_x_28 - _Z13AddBiasKernel7feature6kernel)
        .other          _Z13AddBiasKernel7feature6kernel,@"STO_CUDA_ENTRY STV_DEFAULT"
_Z13AddBiasKernel7feature6kernel:
.text._Z13AddBiasKernel7feature6kernel:
[----:B------:R-:W-:Y:S01]  /*0000*/  LDC R1, c[0x0][0x37c] ;  /* 0x0000df00ff017b82 */ /* 0x000fe20000000800 */
[----:B------:R-:W0:Y:S07]  /*0010*/  S2R R9, SR_CTAID.X ;  /* 0x0000000000097919 */ /* 0x000e2e0000002500 */
[----:B------:R-:W0:Y:S01]  /*0020*/  S2UR UR6, SR_CTAID.Y ;  /* 0x00000000000679c3 */ /* 0x000e220000002600 */
[----:B------:R-:W1:Y:S07]  /*0030*/  LDCU.64 UR4, c[0x0][0x358] ;  /* 0x00006b00ff0477ac */ /* 0x000e6e0008000a00 */
[----:B------:R-:W0:Y:S08]  /*0040*/  LDC R0, c[0x0][0x384] ;  /* 0x0000e100ff007b82 */ /* 0x000e300000000800 */
[----:B------:R-:W2:Y:S08]  /*0050*/  S2UR UR7, SR_CTAID.Z ;  /* 0x00000000000779c3 */ /* 0x000eb00000002700 */
[----:B------:R-:W2:Y:S08]  /*0060*/  LDC R7, c[0x0][0x388] ;  /* 0x0000e200ff077b82 */ /* 0x000eb00000000800 */
[----:B------:R-:W3:Y:S01]  /*0070*/  LDC.64 R2, c[0x0][0x3c8] ;  /* 0x0000f200ff027b82 */ /* 0x000ee20000000a00 */
[----:B0-----:R-:W-:-:S07]  /*0080*/  IMAD R0, R9, R0, UR6 ;  /* 0x0000000609007e24 */ /* 0x001fce000f8e0200 */
[----:B------:R-:W0:Y:S01]  /*0090*/  LDC.64 R4, c[0x0][0x3a0] ;  /* 0x0000e800ff047b82 */ /* 0x000e220000000a00 */
[----:B--2---:R-:W-:Y:S02]  /*00a0*/  IMAD R7, R0, R7, UR7 ;  /* 0x0000000700077e24 */ /* 0x004fe4000f8e0207 */
[----:B---3--:R-:W-:-:S06]  /*00b0*/  IMAD.WIDE.U32 R2, R9, 0x4, R2 ;  /* 0x0000000409027825 */ /* 0x008fcc00078e0002 */
[----:B-1----:R-:W2:Y:S01]  /*00c0*/  LDG.E R2, desc[UR4][R2.64] ;  /* 0x0000000402027981 */ /* 0x002ea2000c1e1900 */
[----:B0-----:R-:W-:-:S05]  /*00d0*/  IMAD.WIDE R4, R7, 0x4, R4 ;  /* 0x0000000407047825 */ /* 0x001fca00078e0204 */
[----:B------:R-:W2:Y:S02]  /*00e0*/  LDG.E R7, desc[UR4][R4.64] ;  /* 0x0000000404077981 */ /* 0x000ea4000c1e1900 */
[----:B--2---:R-:W-:-:S05]  /*00f0*/  FADD R7, R2, R7 ;  /* 0x0000000702077221 */ /* 0x004fca0000000000 */
[----:B------:R-:W-:Y:S01]  /*0100*/  STG.E desc[UR4][R4.64], R7 ;  /* 0x0000000704007986 */ /* 0x000fe2000c101904 */
[----:B------:R-:W-:Y:S05]  /*0110*/  EXIT ;  /* 0x000000000000794d */ /* 0x000fea0003800000 */
.L_x_10:
        /* <DEDUP_REMOVED lines=14> */
.L_x_28:


//--------------------- .text._Z12Conv2dKernel7feature6kernelS_ --------------------------
	.section	.text._Z12Conv2dKernel7feature6kernelS_,"ax",@progbits
	.align	128
        .global         _Z12Conv2dKernel7feature6kernelS_
        .type           _Z12Conv2dKernel7feature6kernelS_,@function
        .size           _Z12Conv2dKernel7feature6kernelS_,(.L_x_29 - _Z12Conv2dKernel7feature6kernelS_)
        .other          _Z12Conv2dKernel7feature6kernelS_,@"STO_CUDA_ENTRY STV_DEFAULT"
_Z12Conv2dKernel7feature6kernelS_:
.text._Z12Conv2dKernel7feature6kernelS_:
[----:B------:R-:W-:Y:S01]  /*0000*/  LDC R1, c[0x0][0x37c] ;  /* 0x0000df00ff017b82 */ /* 0x000fe20000000800 */
[----:B------:R-:W0:Y:S07]  /*0010*/  S2R R5, SR_TID.X ;  /* 0x0000000000057919 */ /* 0x000e2e0000002100 */
[----:B------:R-:W1:Y:S01]  /*0020*/  S2UR UR5, SR_CgaCtaId ;  /* 0x00000000000579c3 */ /* 0x000e620000008800 */
[----:B------:R-:W-:Y:S01]  /*0030*/  UMOV UR4, 0x400 ;  /* 0x0000040000047882 */ /* 0x000fe20000000000 */
[----:B------:R-:W2:Y:S01]  /*0040*/  LDCU.64 UR12, c[0x0][0x358] ;  /* 0x00006b00ff0c77ac */ /* 0x000ea20008000a00 */
[----:B------:R-:W3:Y:S05]  /*0050*/  S2R R0, SR_CTAID.Z ;  /* 0x0000000000007919 */ /* 0x000eea0000002700 */
[----:B------:R-:W4:Y:S08]  /*0060*/  S2UR UR6, SR_CTAID.X ;  /* 0x00000000000679c3 */ /* 0x000f300000002500 */
[----:B------:R-:W2:Y:S01]  /*0070*/  S2UR UR7, SR_CTAID.Y ;  /* 0x00000000000779c3 */ /* 0x000ea20000002600 */
[----:B-1----:R-:W-:Y:S01]  /*0080*/  ULEA UR4, UR5, UR4, 0x18 ;  /* 0x0000000405047291 */ /* 0x002fe2000f8ec0ff */
[----:B------:R-:W1:Y:S05]  /*0090*/  LDCU UR5, c[0x0][0x3b0] ;  /* 0x00007600ff0577ac */ /* 0x000e6a0008000800 */
[----:B0-----:R-:W-:-:S05]  /*00a0*/  LEA R2, R5, UR4, 0x2 ;  /* 0x0000000405027c11 */ /* 0x001fca000f8e10ff */
[----:B------:R0:W-:Y:S01]  /*00b0*/  STS [R2], RZ ;  /* 0x000000ff02007388 */ /* 0x0001e20000000800 */
[----:B-1----:R-:W-:-:S09]  /*00c0*/  UISETP.GE.AND UP0, UPT, UR5, 0x1, UPT ;  /* 0x000000010500788c */ /* 0x002fd2000bf06270 */
[----:B0-234-:R-:W-:Y:S05]  /*00d0*/  BRA.U !UP0, `(.L_x_11) ;  /* 0x0000000908a07547 */ /* 0x01dfea000b800000 */
[----:B------:R-:W0:Y:S02]  /*00e0*/  LDC R8, c[0x0][0x3b4] ;  /* 0x0000ed00ff087b82 */ /* 0x000e240000000800 */
[----:B0-----:R-:W-:-:S13]  /*00f0*/  ISETP.GE.AND P0, PT, R8, 0x1, PT ;  /* 0x000000010800780c */ /* 0x001fda0003f06270 */
[----:B------:R-:W-:Y:S05]  /*0100*/  @!P0 BRA `(.L_x_11) ;  /* 0x0000000800948947 */ /* 0x000fea0003800000 */
[----:B------:R-:W0:Y:S01]  /*0110*/  LDC R4, c[0x0][0x3ac] ;  /* 0x0000eb00ff047b82 */ /* 0x000e220000000800 */
[----:B------:R-:W-:Y:S01]  /*0120*/  HFMA2 R13, -RZ, RZ, 0, 0 ;  /* 0x00000000ff0d7431 */ /* 0x000fe200000001ff */
[C---:B------:R-:W-:Y:S01]  /*0130*/  LOP3.LUT R3, R8.reuse, 0xf, RZ, 0xc0, !PT ;  /* 0x0000000f08037812 */ /* 0x040fe200078ec0ff */
[----:B------:R-:W-:Y:S01]  /*0140*/  UMOV UR4, URZ ;  /* 0x000000ff00047c82 */ /* 0x000fe20008000000 */
[----:B------:R-:W-:-:S04]  /*0150*/  LOP3.LUT R7, R8, 0x7, RZ, 0xc0, !PT ;  /* 0x0000000708077812 */ /* 0x000fc800078ec0ff */
[----:B------:R-:W1:Y:S01]  /*0160*/  LDC R6, c[0x0][0x384] ;  /* 0x0000e100ff067b82 */ /* 0x000e620000000800 */
[----:B0-----:R-:W-:Y:S02]  /*0170*/  IMAD R4, R4, UR6, R5 ;  /* 0x0000000604047c24 */ /* 0x001fe4000f8e0205 */
[----:B-1----:R-:W-:Y:S01]  /*0180*/  IMAD R5, R5, R6, UR7 ;  /* 0x0000000705057e24 */ /* 0x002fe2000f8e0206 */
[C---:B------:R-:W-:Y:S02]  /*0190*/  LOP3.LUT R6, R8.reuse, 0x7ffffff0, RZ, 0xc0, !PT ;  /* 0x7ffffff008067812 */ /* 0x040fe400078ec0ff */
[----:B------:R-:W-:Y:S02]  /*01a0*/  LOP3.LUT R8, R8, 0x3, RZ, 0xc0, !PT ;  /* 0x0000000308087812 */ /* 0x000fe400078ec0ff */
[----:B------:R-:W-:-:S07]  /*01b0*/  IADD3 R10, PT, PT, -R6, RZ, RZ ;  /* 0x000000ff060a7210 */ /* 0x000fce0007ffe1ff */
.L_x_17:
[----:B------:R-:W0:Y:S01]  /*01c0*/  LDC.64 R14, c[0x0][0x3b0] ;  /* 0x0000ec00ff0e7b82 */ /* 0x000e220000000a00 */
[----:B------:R-:W1:Y:S01]  /*01d0*/  LDCU UR5, c[0x0][0x388] ;  /* 0x00007100ff0577ac */ /* 0x000e620008000800 */
[----:B------:R-:W-:Y:S02]  /*01e0*/  IADD3 R9, PT, PT, R5, UR4, RZ ;  /* 0x0000000405097c10 */ /* 0x000fe4000fffe0ff */
[----:B------:R-:W-:-:S03]  /*01f0*/  MOV R12, RZ ;  /* 0x000000ff000c7202 */ /* 0x000fc60000000f00 */
[----:B-1----:R-:W-:Y:S01]  /*0200*/  IMAD R9, R9, UR5, R0 ;  /* 0x0000000509097c24 */ /* 0x002fe2000f8e0200 */
[----:B0-----:R-:W-:Y:S01]  /*0210*/  ISETP.GE.U32.AND P1, PT, R15, 0x10, PT ;  /* 0x000000100f00780c */ /* 0x001fe20003f26070 */
[----:B------:R-:W-:Y:S01]  /*0220*/  IMAD R11, R4, R15, UR4 ;  /* 0x00000004040b7e24 */ /* 0x000fe2000f8e020f */
[----:B------:R-:W-:-:S03]  /*0230*/  UIADD3 UR4, UPT, UPT, UR4, 0x1, URZ ;  /* 0x0000000104047890 */ /* 0x000fc6000fffe0ff */
[----:B------:R-:W-:-:S03]  /*0240*/  IMAD R11, R11, R14, RZ ;  /* 0x0000000e0b0b7224 */ /* 0x000fc600078e02ff */
[----:B------:R-:W-:-:S05]  /*0250*/  ISETP.NE.AND P0, PT, R14, UR4, PT ;  /* 0x000000040e007c0c */ /* 0x000fca000bf05270 */
[----:B------:R-:W-:Y:S08]  /*0260*/  @!P1 BRA `(.L_x_12) ;  /* 0x0000000000f49947 */ /* 0x000ff00003800000 */
[----:B------:R-:W-:Y:S02]  /*0270*/  MOV R19, R11 ;  /* 0x0000000b00137202 */ /* 0x000fe40000000f00 */
[----:B------:R-:W-:Y:S02]  /*0280*/  MOV R21, R9 ;  /* 0x0000000900157202 */ /* 0x000fe40000000f00 */
[----:B------:R-:W-:-:S07]  /*0290*/  MOV R12, R10 ;  /* 0x0000000a000c7202 */ /* 0x000fce0000000f00 */
.L_x_13:
[----:B------:R-:W0:Y:S08]  /*02a0*/  LDC.64 R16, c[0x0][0x3a0] ;  /* 0x0000e800ff107b82 */ /* 0x000e300000000a00 */
[----:B------:R-:W1:Y:S01]  /*02b0*/  LDC.64 R14, c[0x0][0x3c8] ;  /* 0x0000f200ff0e7b82 */ /* 0x000e620000000a00 */
[----:B0-----:R-:W-:-:S05]  /*02c0*/  IMAD.WIDE R16, R21, 0x4, R16 ;  /* 0x0000000415107825 */ /* 0x001fca00078e0210 */
[----:B------:R-:W2:Y:S01]  /*02d0*/  LDG.E R20, desc[UR12][R16.64] ;  /* 0x0000000c10147981 */ /* 0x000ea2000c1e1900 */
[----:B-1----:R-:W-:-:S03]  /*02e0*/  IMAD.WIDE R14, R19, 0x4, R14 ;  /* 0x00000004130e7825 */ /* 0x002fc600078e020e */
[----:B------:R-:W3:Y:S04]  /*02f0*/  LDG.E R25, desc[UR12][R16.64+0x4] ;  /* 0x0000040c10197981 */ /* 0x000ee8000c1e1900 */
[----:B------:R-:W2:Y:S04]  /*0300*/  LDG.E R22, desc[UR12][R14.64] ;  /* 0x0000000c0e167981 */ /* 0x000ea8000c1e1900 */
[----:B------:R-:W3:Y:S04]  /*0310*/  LDG.E R24, desc[UR12][R14.64+0x4] ;  /* 0x0000040c0e187981 */ /* 0x000ee8000c1e1900 */
[----:B------:R-:W4:Y:S04]  /*0320*/  LDG.E R18, desc[UR12][R16.64+0x8] ;  /* 0x0000080c10127981 */ /* 0x000f28000c1e1900 */
[----:B------:R-:W4:Y:S04]  /*0330*/  LDG.E R23, desc[UR12][R14.64+0x8] ;  /* 0x0000080c0e177981 */ /* 0x000f28000c1e1900 */
[----:B------:R-:W5:Y:S04]  /*0340*/  LDG.E R26, desc[UR12][R16.64+0x3c] ;  /* 0x00003c0c101a7981 */ /* 0x000f68000c1e1900 */
[----:B------:R-:W5:Y:S01]  /*0350*/  LDG.E R29, desc[UR12][R14.64+0x3c] ;  /* 0x00003c0c0e1d7981 */ /* 0x000f62000c1e1900 */
[----:B--2---:R-:W-:-:S03]  /*0360*/  FFMA R22, R20, R22, R13 ;  /* 0x0000001614167223 */ /* 0x004fc6000000000d */
[----:B------:R-:W2:Y:S04]  /*0370*/  LDG.E R20, desc[UR12][R16.64+0xc] ;  /* 0x00000c0c10147981 */ /* 0x000ea8000c1e1900 */
[----:B------:R-:W2:Y:S01]  /*0380*/  LDG.E R13, desc[UR12][R14.64+0xc] ;  /* 0x00000c0c0e0d7981 */ /* 0x000ea2000c1e1900 */
[----:B---3--:R-:W-:-:S03]  /*0390*/  FFMA R27, R25, R24, R22 ;  /* 0x00000018191b7223 */ /* 0x008fc60000000016 */
[----:B------:R-:W3:Y:S04]  /*03a0*/  LDG.E R22, desc[UR12][R16.64+0x10] ;  /* 0x0000100c10167981 */ /* 0x000ee8000c1e1900 */
[----:B------:R-:W3:Y:S01]  /*03b0*/  LDG.E R25, desc[UR12][R14.64+0x10] ;  /* 0x0000100c0e197981 */ /* 0x000ee2000c1e1900 */
[----:B----4-:R-:W-:-:S03]  /*03c0*/  FFMA R27, R18, R23, R27 ;  /* 0x00000017121b7223 */ /* 0x010fc6000000001b */
[----:B------:R-:W4:Y:S04]  /*03d0*/  LDG.E R18, desc[UR12][R16.64+0x14] ;  /* 0x0000140c10127981 */ /* 0x000f28000c1e1900 */
[----:B------:R-:W4:Y:S01]  /*03e0*/  LDG.E R23, desc[UR12][R14.64+0x14] ;  /* 0x0000140c0e177981 */ /* 0x000f22000c1e1900 */
        /* <DEDUP_REMOVED lines=23> */
[----:B------:R-:W3:Y:S04]  /*0560*/  LDG.E R25, desc[UR12][R14.64+0x34] ;  /* 0x0000340c0e197981 */ /* 0x000ee8000c1e1900 */
[----:B------:R-:W5:Y:S04]  /*0570*/  LDG.E R22, desc[UR12][R16.64+0x38] ;  /* 0x0000380c10167981 */ /* 0x000f68000c1e1900 */
[----:B------:R-:W5:Y:S01]  /*0580*/  LDG.E R27, desc[UR12][R14.64+0x38] ;  /* 0x0000380c0e1b7981 */ /* 0x000f62000c1e1900 */
[----:B------:R-:W-:Y:S01]  /*0590*/  IADD3 R12, PT, PT, R12, 0x10, RZ ;  /* 0x000000100c0c7810 */ /* 0x000fe20007ffe0ff */
[----:B----4-:R-:W-:-:S03]  /*05a0*/  FFMA R13, R13, R18, R28 ;  /* 0x000000120d0d7223 */ /* 0x010fc6000000001c */
[----:B------:R-:W-:Y:S02]  /*05b0*/  ISETP.NE.AND P1, PT, R12, RZ, PT ;  /* 0x000000ff0c00720c */ /* 0x000fe40003f25270 */
[----:B------:R-:W-:Y:S02]  /*05c0*/  IADD3 R21, PT, PT, R21, 0x10, RZ ;  /* 0x0000001015157810 */ /* 0x000fe40007ffe0ff */
[----:B------:R-:W-:Y:S01]  /*05d0*/  IADD3 R19, PT, PT, R19, 0x10, RZ ;  /* 0x0000001013137810 */ /* 0x000fe20007ffe0ff */
[----:B--2---:R-:W-:-:S04]  /*05e0*/  FFMA R13, R20, R23, R13 ;  /* 0x00000017140d7223 */ /* 0x004fc8000000000d */
[----:B---3--:R-:W-:-:S04]  /*05f0*/  FFMA R13, R24, R25, R13 ;  /* 0x00000019180d7223 */ /* 0x008fc8000000000d */
[----:B-----5:R-:W-:-:S04]  /*0600*/  FFMA R13, R22, R27, R13 ;  /* 0x0000001b160d7223 */ /* 0x020fc8000000000d */
[----:B------:R-:W-:Y:S01]  /*0610*/  FFMA R13, R26, R29, R13 ;  /* 0x0000001d1a0d7223 */ /* 0x000fe2000000000d */
[----:B------:R-:W-:Y:S06]  /*0620*/  @P1 BRA `(.L_x_13) ;  /* 0xfffffffc001c1947 */ /* 0x000fec000383ffff */
[----:B------:R-:W-:-:S07]  /*0630*/  MOV R12, R6 ;  /* 0x00000006000c7202 */ /* 0x000fce0000000f00 */
.L_x_12:
[----:B------:R-:W-:-:S13]  /*0640*/  ISETP.NE.AND P1, PT, R3, RZ, PT ;  /* 0x000000ff0300720c */ /* 0x000fda0003f25270 */
[----:B------:R-:W-:Y:S05]  /*0650*/  @!P1 BRA `(.L_x_14) ;  /* 0x0000000400389947 */ /* 0x000fea0003800000 */
[----:B------:R-:W-:Y:S02]  /*0660*/  IADD3 R14, PT, PT, R3, -0x1, RZ ;  /* 0xffffffff030e7810 */ /* 0x000fe40007ffe0ff */
[----:B------:R-:W-:Y:S02]  /*0670*/  ISETP.NE.AND P2, PT, R7, RZ, PT ;  /* 0x000000ff0700720c */ /* 0x000fe40003f45270 */
[----:B------:R-:W-:-:S13]  /*0680*/  ISETP.GE.U32.AND P1, PT, R14, 0x7, PT ;  /* 0x000000070e00780c */ /* 0x000fda0003f26070 */
[----:B------:R-:W-:Y:S05]  /*0690*/  @!P1 BRA `(.L_x_15) ;  /* 0x00000000007c9947 */ /* 0x000fea0003800000 */
[----:B------:R-:W0:Y:S01]  /*06a0*/  LDC.64 R14, c[0x0][0x3a0] ;  /* 0x0000e800ff0e7b82 */ /* 0x000e220000000a00 */
[-C--:B------:R-:W-:Y:S02]  /*06b0*/  IADD3 R19, PT, PT, R9, R12.reuse, RZ ;  /* 0x0000000c09137210 */ /* 0x080fe40007ffe0ff */
[----:B------:R-:W-:-:S05]  /*06c0*/  IADD3 R21, PT, PT, R11, R12, RZ ;  /* 0x0000000c0b157210 */ /* 0x000fca0007ffe0ff */
        /* <DEDUP_REMOVED lines=10> */
[----:B------:R-:W5:Y:S04]  /*0770*/  LDG.E R27, desc[UR12][R16.64+0x14] ;  /* 0x0000140c101b7981 */ /* 0x000f68000c1e1900 */
[----:B------:R-:W5:Y:S04]  /*0780*/  LDG.E R26, desc[UR12][R16.64+0x18] ;  /* 0x0000180c101a7981 */ /* 0x000f68000c1e1900 */
[----:B------:R-:W5:Y:S04]  /*0790*/  LDG.E R25, desc[UR12][R14.64+0x1c] ;  /* 0x00001c0c0e197981 */ /* 0x000f68000c1e1900 */
[----:B------:R-:W5:Y:S01]  /*07a0*/  LDG.E R28, desc[UR12][R16.64+0x1c] ;  /* 0x00001c0c101c7981 */ /* 0x000f62000c1e1900 */
[----:B--2---:R-:W-:-:S03]  /*07b0*/  FFMA R21, R20, R21, R13 ;  /* 0x0000001514157223 */ /* 0x004fc6000000000d */
[----:B------:R-:W2:Y:S04]  /*07c0*/  LDG.E R13, desc[UR12][R14.64+0xc] ;  /* 0x00000c0c0e0d7981 */ /* 0x000ea8000c1e1900 */
[----:B------:R-:W2:Y:S01]  /*07d0*/  LDG.E R20, desc[UR12][R16.64+0xc] ;  /* 0x00000c0c10147981 */ /* 0x000ea2000c1e1900 */
[----:B---3--:R-:W-:-:S03]  /*07e0*/  FFMA R29, R22, R23, R21 ;  /* 0x00000017161d7223 */ /* 0x008fc60000000015 */
[----:B------:R-:W5:Y:S04]  /*07f0*/  LDG.E R23, desc[UR12][R14.64+0x10] ;  /* 0x0000100c0e177981 */ /* 0x000f68000c1e1900 */
[----:B------:R-:W3:Y:S04]  /*0800*/  LDG.E R22, desc[UR12][R14.64+0x14] ;  /* 0x0000140c0e167981 */ /* 0x000ee8000c1e1900 */
[----:B------:R-:W3:Y:S01]  /*0810*/  LDG.E R21, desc[UR12][R14.64+0x18] ;  /* 0x0000180c0e157981 */ /* 0x000ee2000c1e1900 */
[----:B----4-:R-:W-:Y:S01]  /*0820*/  FFMA R18, R18, R19, R29 ;  /* 0x0000001312127223 */ /* 0x010fe2000000001d */
[----:B------:R-:W-:-:S03]  /*0830*/  IADD3 R12, PT, PT, R12, 0x8, RZ ;  /* 0x000000080c0c7810 */ /* 0x000fc60007ffe0ff */
[----:B--2---:R-:W-:-:S04]  /*0840*/  FFMA R18, R13, R20, R18 ;  /* 0x000000140d127223 */ /* 0x004fc80000000012 */
[----:B-----5:R-:W-:-:S04]  /*0850*/  FFMA R23, R23, R24, R18 ;  /* 0x0000001817177223 */ /* 0x020fc80000000012 */
[----:B---3--:R-:W-:-:S04]  /*0860*/  FFMA R22, R22, R27, R23 ;  /* 0x0000001b16167223 */ /* 0x008fc80000000017 */
[----:B------:R-:W-:-:S04]  /*0870*/  FFMA R22, R21, R26, R22 ;  /* 0x0000001a15167223 */ /* 0x000fc80000000016 */
[----:B------:R-:W-:-:S07]  /*0880*/  FFMA R13, R25, R28, R22 ;  /* 0x0000001c190d7223 */ /* 0x000fce0000000016 */
.L_x_15:
        /* <DEDUP_REMOVED lines=14> */
[----:B------:R-:W4:Y:S04]  /*0970*/  LDG.E R21, desc[UR12][R16.64+0x4] ;  /* 0x0000040c10157981 */ /* 0x000f28000c1e1900 */
[----:B------:R-:W4:Y:S04]  /*0980*/  LDG.E R20, desc[UR12][R14.64+0x4] ;  /* 0x0000040c0e147981 */ /* 0x000f28000c1e1900 */
[----:B------:R-:W3:Y:S04]  /*0990*/  LDG.E R22, desc[UR12][R14.64+0x8] ;  /* 0x0000080c0e167981 */ /* 0x000ee8000c1e1900 */
[----:B------:R-:W5:Y:S04]  /*09a0*/  LDG.E R25, desc[UR12][R16.64+0xc] ;  /* 0x00000c0c10197981 */ /* 0x000f68000c1e1900 */
[----:B------:R-:W5:Y:S01]  /*09b0*/  LDG.E R24, desc[UR12][R14.64+0xc] ;  /* 0x00000c0c0e187981 */ /* 0x000f62000c1e1900 */
[----:B------:R-:W-:Y:S01]  /*09c0*/  IADD3 R12, PT, PT, R12, 0x4, RZ ;  /* 0x000000040c0c7810 */ /* 0x000fe20007ffe0ff */
[----:B--2---:R-:W-:-:S04]  /*09d0*/  FFMA R18, R18, R19, R13 ;  /* 0x0000001312127223 */ /* 0x004fc8000000000d */
[----:B----4-:R-:W-:-:S04]  /*09e0*/  FFMA R18, R21, R20, R18 ;  /* 0x0000001415127223 */ /* 0x010fc80000000012 */
[----:B---3--:R-:W-:-:S04]  /*09f0*/  FFMA R18, R23, R22, R18 ;  /* 0x0000001617127223 */ /* 0x008fc80000000012 */
[----:B-----5:R-:W-:-:S07]  /*0a00*/  FFMA R13, R25, R24, R18 ;  /* 0x00000018190d7223 */ /* 0x020fce0000000012 */
.L_x_16:
[----:B------:R-:W-:Y:S05]  /*0a10*/  @!P2 BRA `(.L_x_14) ;  /* 0x000000000048a947 */ /* 0x000fea0003800000 */
[----:B------:R-:W0:Y:S01]  /*0a20*/  LDC.64 R14, c[0x0][0x3a0] ;  /* 0x0000e800ff0e7b82 */ /* 0x000e220000000a00 */
[-C--:B------:R-:W-:Y:S02]  /*0a30*/  IADD3 R9, PT, PT, R9, R12.reuse, RZ ;  /* 0x0000000c09097210 */ /* 0x080fe40007ffe0ff */
[----:B------:R-:W-:-:S05]  /*0a40*/  IADD3 R11, PT, PT, R11, R12, RZ ;  /* 0x0000000c0b0b7210 */ /* 0x000fca0007ffe0ff */
[----:B------:R-:W1:Y:S01]  /*0a50*/  LDC.64 R16, c[0x0][0x3c8] ;  /* 0x0000f200ff107b82 */ /* 0x000e620000000a00 */
[----:B0-----:R-:W-:-:S05]  /*0a60*/  IMAD.WIDE R14, R9, 0x4, R14 ;  /* 0x00000004090e7825 */ /* 0x001fca00078e020e */
[----:B------:R-:W2:Y:S01]  /*0a70*/  LDG.E R12, desc[UR12][R14.64] ;  /* 0x0000000c0e0c7981 */ /* 0x000ea2000c1e1900 */
[----:B-1----:R-:W-:-:S05]  /*0a80*/  IMAD.WIDE R16, R11, 0x4, R16 ;  /* 0x000000040b107825 */ /* 0x002fca00078e0210 */
[----:B------:R-:W2:Y:S01]  /*0a90*/  LDG.E R9, desc[UR12][R16.64] ;  /* 0x0000000c10097981 */ /* 0x000ea2000c1e1900 */
[----:B------:R-:W-:Y:S01]  /*0aa0*/  ISETP.NE.AND P1, PT, R8, 0x1, PT ;  /* 0x000000010800780c */ /* 0x000fe20003f25270 */
[----:B--2---:R-:W-:-:S12]  /*0ab0*/  FFMA R13, R12, R9, R13 ;  /* 0x000000090c0d7223 */ /* 0x004fd8000000000d */
[----:B------:R-:W-:Y:S05]  /*0ac0*/  @!P1 BRA `(.L_x_14) ;  /* 0x00000000001c9947 */ /* 0x000fea0003800000 */
[----:B------:R-:W-:Y:S01]  /*0ad0*/  ISETP.NE.AND P1, PT, R8, 0x2, PT ;  /* 0x000000020800780c */ /* 0x000fe20003f25270 */
[----:B------:R-:W2:Y:S04]  /*0ae0*/  LDG.E R12, desc[UR12][R14.64+0x4] ;  /* 0x0000040c0e0c7981 */ /* 0x000ea8000c1e1900 */
[----:B------:R-:W2:Y:S08]  /*0af0*/  LDG.E R9, desc[UR12][R16.64+0x4] ;  /* 0x0000040c10097981 */ /* 0x000eb0000c1e1900 */
[----:B------:R-:W3:Y:S04]  /*0b00*/  @P1 LDG.E R18, desc[UR12][R14.64+0x8] ;  /* 0x0000080c0e121981 */ /* 0x000ee8000c1e1900 */
[----:B------:R-:W3:Y:S01]  /*0b10*/  @P1 LDG.E R11, desc[UR12][R16.64+0x8] ;  /* 0x0000080c100b1981 */ /* 0x000ee2000c1e1900 */
[----:B--2---:R-:W-:-:S04]  /*0b20*/  FFMA R13, R12, R9, R13 ;  /* 0x000000090c0d7223 */ /* 0x004fc8000000000d */
[----:B---3--:R-:W-:-:S07]  /*0b30*/  @P1 FFMA R13, R18, R11, R13 ;  /* 0x0000000b120d1223 */ /* 0x008fce000000000d */
.L_x_14:
[----:B------:R-:W-:Y:S05]  /*0b40*/  @P0 BRA `(.L_x_17) ;  /* 0xfffffff4009c0947 */ /* 0x000fea000383ffff */
[----:B------:R0:W-:Y:S02]  /*0b50*/  STS [R2], R13 ;  /* 0x0000000d02007388 */ /* 0x0001e40000000800 */
.L_x_11:
[----:B------:R-:W1:Y:S01]  /*0b60*/  LDCU UR8, c[0x0][0x3ac] ;  /* 0x00007580ff0877ac */ /* 0x000e620008000800 */
[----:B------:R-:W-:Y:S01]  /*0b70*/  HFMA2 R19, -RZ, RZ, 0, 0 ;  /* 0x00000000ff137431 */ /* 0x000fe200000001ff */
[----:B-1----:R-:W-:Y:S01]  /*0b80*/  UISETP.GE.AND UP0, UPT, UR8, 0x1, UPT ;  /* 0x000000010800788c */ /* 0x002fe2000bf06270 */
[----:B------:R-:W-:Y:S08]  /*0b90*/  BAR.SYNC.DEFER_BLOCKING 0x0 ;  /* 0x0000000000007b1d */ /* 0x000ff00000010000 */
[----:B------:R-:W-:Y:S05]  /*0ba0*/  BRA.U !UP0, `(.L_x_18) ;  /* 0x0000000508507547 */ /* 0x000fea000b800000 */
[----:B------:R-:W-:Y:S01]  /*0bb0*/  UISETP.GE.U32.AND UP1, UPT, UR8, 0x10, UPT ;  /* 0x000000100800788c */ /* 0x000fe2000bf26070 */
[----:B------:R-:W-:Y:S01]  /*0bc0*/  MOV R19, RZ ;  /* 0x000000ff00137202 */ /* 0x000fe20000000f00 */
[----:B------:R-:W-:Y:S01]  /*0bd0*/  ULOP3.LUT UR10, UR8, 0xf, URZ, 0xc0, !UPT ;  /* 0x0000000f080a7892 */ /* 0x000fe2000f8ec0ff */
[----:B------:R-:W-:-:S03]  /*0be0*/  UMOV UR4, URZ ;  /* 0x000000ff00047c82 */ /* 0x000fc60008000000 */
[----:B------:R-:W-:-:S03]  /*0bf0*/  UISETP.NE.AND UP0, UPT, UR10, URZ, UPT ;  /* 0x000000ff0a00728c */ /* 0x000fc6000bf05270 */
[----:B------:R-:W-:Y:S08]  /*0c00*/  BRA.U !UP1, `(.L_x_19) ;  /* 0x00000001097c7547 */ /* 0x000ff0000b800000 */
[----:B------:R-:W1:Y:S01]  /*0c10*/  S2UR UR9, SR_CgaCtaId ;  /* 0x00000000000979c3 */ /* 0x000e620000008800 */
[----:B------:R-:W-:Y:S01]  /*0c20*/  UMOV UR5, 0x400 ;  /* 0x0000040000057882 */ /* 0x000fe20000000000 */
[----:B------:R-:W-:Y:S01]  /*0c30*/  ULOP3.LUT UR4, UR8, 0x7ffffff0, URZ, 0xc0, !UPT ;  /* 0x7ffffff008047892 */ /* 0x000fe2000f8ec0ff */
[----:B------:R-:W-:Y:S01]  /*0c40*/  MOV R19, RZ ;  /* 0x000000ff00137202 */ /* 0x000fe20000000f00 */
[----:B-1----:R-:W-:Y:S02]  /*0c50*/  ULEA UR5, UR9, UR5, 0x18 ;  /* 0x0000000509057291 */ /* 0x002fe4000f8ec0ff */
[----:B------:R-:W-:Y:S02]  /*0c60*/  UIADD3 UR9, UPT, UPT, -UR4, URZ, URZ ;  /* 0x000000ff04097290 */ /* 0x000fe4000fffe1ff */
[----:B------:R-:W-:-:S12]  /*0c70*/  UIADD3 UR5, UPT, UPT, UR5, 0x20, URZ ;  /* 0x0000002005057890 */ /* 0x000fd8000fffe0ff */
.L_x_20:
[----:B0-----:R-:W0:Y:S01]  /*0c80*/  LDS.128 R12, [UR5+-0x20] ;  /* 0xffffe005ff0c7984 */ /* 0x001e220008000c00 */
[----:B------:R-:W-:-:S03]  /*0c90*/  UIADD3 UR9, UPT, UPT, UR9, 0x10, URZ ;  /* 0x0000001009097890 */ /* 0x000fc6000fffe0ff */
[----:B------:R-:W1:Y:S01]  /*0ca0*/  LDS.128 R8, [UR5+-0x10] ;  /* 0xfffff005ff087984 */ /* 0x000e620008000c00 */
[----:B------:R-:W-:-:S03]  /*0cb0*/  UISETP.NE.AND UP1, UPT, UR9, URZ, UPT ;  /* 0x000000ff0900728c */ /* 0x000fc6000bf25270 */
[----:B------:R-:W2:Y:S01]  /*0cc0*/  LDS.128 R4, [UR5] ;  /* 0x00000005ff047984 */ /* 0x000ea20008000c00 */
[----:B0-----:R-:W-:-:S03]  /*0cd0*/  FADD R12, R12, R19 ;  /* 0x000000130c0c7221 */ /* 0x001fc60000000000 */
[----:B------:R-:W0:Y:S01]  /*0ce0*/  LDS.128 R16, [UR5+0x10] ;  /* 0x00001005ff107984 */ /* 0x000e220008000c00 */
[----:B------:R-:W-:Y:S01]  /*0cf0*/  UIADD3 UR5, UPT, UPT, UR5, 0x40, URZ ;  /* 0x0000004005057890 */ /* 0x000fe2000fffe0ff */
[----:B------:R-:W-:-:S04]  /*0d00*/  FADD R13, R13, R12 ;  /* 0x0000000c0d0d7221 */ /* 0x000fc80000000000 */
[----:B------:R-:W-:-:S04]  /*0d10*/  FADD R14, R14, R13 ;  /* 0x0000000d0e0e7221 */ /* 0x000fc80000000000 */
[----:B------:R-:W-:-:S04]  /*0d20*/  FADD R15, R15, R14 ;  /* 0x0000000e0f0f7221 */ /* 0x000fc80000000000 */
[----:B-1----:R-:W-:-:S04]  /*0d30*/  FADD R8, R15, R8 ;  /* 0x000000080f087221 */ /* 0x002fc80000000000 */
[----:B------:R-:W-:-:S04]  /*0d40*/  FADD R9, R9, R8 ;  /* 0x0000000809097221 */ /* 0x000fc80000000000 */
[----:B------:R-:W-:-:S04]  /*0d50*/  FADD R10, R10, R9 ;  /* 0x000000090a0a7221 */ /* 0x000fc80000000000 */
[----:B------:R-:W-:-:S04]  /*0d60*/  FADD R11, R11, R10 ;  /* 0x0000000a0b0b7221 */ /* 0x000fc80000000000 */
[----:B--2---:R-:W-:-:S04]  /*0d70*/  FADD R4, R11, R4 ;  /* 0x000000040b047221 */ /* 0x004fc80000000000 */
[----:B------:R-:W-:-:S04]  /*0d80*/  FADD R5, R5, R4 ;  /* 0x0000000405057221 */ /* 0x000fc80000000000 */
[----:B------:R-:W-:-:S04]  /*0d90*/  FADD R6, R6, R5 ;  /* 0x0000000506067221 */ /* 0x000fc80000000000 */
[----:B------:R-:W-:-:S04]  /*0da0*/  FADD R7, R7, R6 ;  /* 0x0000000607077221 */ /* 0x000fc80000000000 */
[----:B0-----:R-:W-:-:S04]  /*0db0*/  FADD R16, R7, R16 ;  /* 0x0000001007107221 */ /* 0x001fc80000000000 */
[----:B------:R-:W-:-:S04]  /*0dc0*/  FADD R17, R17, R16 ;  /* 0x0000001011117221 */ /* 0x000fc80000000000 */
[----:B------:R-:W-:-:S04]  /*0dd0*/  FADD R18, R18, R17 ;  /* 0x0000001112127221 */ /* 0x000fc80000000000 */
[----:B------:R-:W-:Y:S01]  /*0de0*/  FADD R19, R19, R18 ;  /* 0x0000001213137221 */ /* 0x000fe20000000000 */
[----:B------:R-:W-:Y:S06]  /*0df0*/  BRA.U UP1, `(.L_x_20) ;  /* 0xfffffffd01a07547 */ /* 0x000fec000b83ffff */
.L_x_19:
[----:B------:R-:W-:Y:S05]  /*0e00*/  BRA.U !UP0, `(.L_x_18) ;  /* 0x0000000108b87547 */ /* 0x000fea000b800000 */
[----:B------:R-:W-:Y:S02]  /*0e10*/  UISETP.GE.U32.AND UP0, UPT, UR10, 0x8, UPT ;  /* 0x000000080a00788c */ /* 0x000fe4000bf06070 */
[----:B------:R-:W-:-:S04]  /*0e20*/  ULOP3.LUT UR11, UR8, 0x7, URZ, 0xc0, !UPT ;  /* 0x00000007080b7892 */ /* 0x000fc8000f8ec0ff */
[----:B------:R-:W-:-:S03]  /*0e30*/  UISETP.NE.AND UP1, UPT, UR11, URZ, UPT ;  /* 0x000000ff0b00728c */ /* 0x000fc6000bf25270 */
[----:B------:R-:W-:Y:S08]  /*0e40*/  BRA.U !UP0, `(.L_x_21) ;  /* 0x00000001083c7547 */ /* 0x000ff0000b800000 */
[----:B------:R-:W1:Y:S01]  /*0e50*/  S2UR UR9, SR_CgaCtaId ;  /* 0x00000000000979c3 */ /* 0x000e620000008800 */
[----:B------:R-:W-:Y:S02]  /*0e60*/  UMOV UR5, 0x400 ;  /* 0x0000040000057882 */ /* 0x000fe40000000000 */
[----:B-1----:R-:W-:-:S04]  /*0e70*/  ULEA UR5, UR9, UR5, 0x18 ;  /* 0x0000000509057291 */ /* 0x002fc8000f8ec0ff */
[----:B------:R-:W-:Y:S02]  /*0e80*/  ULEA UR5, UR4, UR5, 0x2 ;  /* 0x0000000504057291 */ /* 0x000fe4000f8e10ff */
[----:B------:R-:W-:-:S07]  /*0e90*/  UIADD3 UR4, UPT, UPT, UR4, 0x8, URZ ;  /* 0x0000000804047890 */ /* 0x000fce000fffe0ff */
[----:B------:R-:W1:Y:S04]  /*0ea0*/  LDS.128 R8, [UR5] ;  /* 0x00000005ff087984 */ /* 0x000e680008000c00 */
[----:B------:R-:W2:Y:S01]  /*0eb0*/  LDS.128 R4, [UR5+0x10] ;  /* 0x00001005ff047984 */ /* 0x000ea20008000c00 */
[----:B-1----:R-:W-:-:S04]  /*0ec0*/  FADD R8, R19, R8 ;  /* 0x0000000813087221 */ /* 0x002fc80000000000 */
[----:B------:R-:W-:-:S04]  /*0ed0*/  FADD R9, R8, R9 ;  /* 0x0000000908097221 */ /* 0x000fc80000000000 */
[----:B------:R-:W-:-:S04]  /*0ee0*/  FADD R10, R9, R10 ;  /* 0x0000000a090a7221 */ /* 0x000fc80000000000 */
[----:B------:R-:W-:-:S04]  /*0ef0*/  FADD R11, R10, R11 ;  /* 0x0000000b0a0b7221 */ /* 0x000fc80000000000 */
[----:B--2---:R-:W-:-:S04]  /*0f00*/  FADD R4, R11, R4 ;  /* 0x000000040b047221 */ /* 0x004fc80000000000 */
[----:B------:R-:W-:-:S04]  /*0f10*/  FADD R5, R4, R5 ;  /* 0x0000000504057221 */ /* 0x000fc80000000000 */
[----:B------:R-:W-:-:S04]  /*0f20*/  FADD R6, R5, R6 ;  /* 0x0000000605067221 */ /* 0x000fc80000000000 */
[----:B------:R-:W-:-:S07]  /*0f30*/  FADD R19, R6, R7 ;  /* 0x0000000706137221 */ /* 0x000fce0000000000 */
.L_x_21:
        /* <DEDUP_REMOVED lines=10> */
[----:B------:R-:W1:Y:S02]  /*0fe0*/  LDS.128 R4, [UR8] ;  /* 0x00000008ff047984 */ /* 0x000e640008000c00 */
[----:B-1----:R-:W-:-:S04]  /*0ff0*/  FADD R4, R19, R4 ;  /* 0x0000000413047221 */ /* 0x002fc80000000000 */
[----:B------:R-:W-:-:S04]  /*1000*/  FADD R5, R4, R5 ;  /* 0x0000000504057221 */ /* 0x000fc80000000000 */
[----:B------:R-:W-:-:S04]  /*1010*/  FADD R6, R5, R6 ;  /* 0x0000000605067221 */ /* 0x000fc80000000000 */
[----:B------:R-:W-:-:S07]  /*1020*/  FADD R19, R6, R7 ;  /* 0x0000000706137221 */ /* 0x000fce0000000000 */
.L_x_22:
[----:B------:R-:W-:Y:S05]  /*1030*/  BRA.U !UP1, `(.L_x_18) ;  /* 0x00000001092c7547 */ /* 0x000fea000b800000 */
[----:B------:R-:W1:Y:S01]  /*1040*/  S2UR UR9, SR_CgaCtaId ;  /* 0x00000000000979c3 */ /* 0x000e620000008800 */
[----:B------:R-:W-:Y:S01]  /*1050*/  UMOV UR8, 0x400 ;  /* 0x0000040000087882 */ /* 0x000fe20000000000 */
[----:B------:R-:W-:Y:S02]  /*1060*/  UIADD3 UR5, UPT, UPT, -UR5, URZ, URZ ;  /* 0x000000ff05057290 */ /* 0x000fe4000fffe1ff */
[----:B-1----:R-:W-:-:S04]  /*1070*/  ULEA UR8, UR9, UR8, 0x18 ;  /* 0x0000000809087291 */ /* 0x002fc8000f8ec0ff */
[----:B------:R-:W-:-:S12]  /*1080*/  ULEA UR4, UR4, UR8, 0x2 ;  /* 0x0000000804047291 */ /* 0x000fd8000f8e10ff */
.L_x_23:
[----:B0-----:R-:W0:Y:S01]  /*1090*/  LDS R2, [UR4] ;  /* 0x00000004ff027984 */ /* 0x001e220008000800 */
[----:B------:R-:W-:Y:S02]  /*10a0*/  UIADD3 UR5, UPT, UPT, UR5, 0x1, URZ ;  /* 0x0000000105057890 */ /* 0x000fe4000fffe0ff */
[----:B------:R-:W-:Y:S02]  /*10b0*/  UIADD3 UR4, UPT, UPT, UR4, 0x4, URZ ;  /* 0x0000000404047890 */ /* 0x000fe4000fffe0ff */
[----:B------:R-:W-:Y:S01]  /*10c0*/  UISETP.NE.AND UP0, UPT, UR5, URZ, UPT ;  /* 0x000000ff0500728c */ /* 0x000fe2000bf05270 */
[----:B0-----:R-:W-:-:S08]  /*10d0*/  FADD R19, R2, R19 ;  /* 0x0000001302137221 */ /* 0x001fd00000000000 */
[----:B------:R-:W-:Y:S05]  /*10e0*/  BRA.U UP0, `(.L_x_23) ;  /* 0xfffffffd00e87547 */ /* 0x000fea000b83ffff */
.L_x_18:
[----:B------:R-:W1:Y:S01]  /*10f0*/  LDCU UR4, c[0x0][0x374] ;  /* 0x00006e80ff0477ac */ /* 0x000e620008000800 */
[----:B------:R-:W2:Y:S08]  /*1100*/  LDC R5, c[0x0][0x378] ;  /* 0x0000de00ff057b82 */ /* 0x000eb00000000800 */
[----:B------:R-:W-:Y:S08]  /*1110*/  BAR.SYNC.DEFER_BLOCKING 0x0 ;  /* 0x0000000000007b1d */ /* 0x000ff00000010000 */
[----:B0-----:R-:W0:Y:S01]  /*1120*/  LDC.64 R2, c[0x0][0x3f0] ;  /* 0x0000fc00ff027b82 */ /* 0x001e220000000a00 */
[----:B-1----:R-:W-:-:S06]  /*1130*/  UIMAD UR4, UR6, UR4, UR7 ;  /* 0x00000004060472a4 */ /* 0x002fcc000f8e0207 */
[----:B--2---:R-:W-:-:S04]  /*1140*/  IMAD R5, R5, UR4, R0 ;  /* 0x0000000405057c24 */ /* 0x004fc8000f8e0200 */
[----:B0-----:R-:W-:-:S05]  /*1150*/  IMAD.WIDE.U32 R2, R5, 0x4, R2 ;  /* 0x0000000405027825 */ /* 0x001fca00078e0002 */
[----:B------:R-:W-:Y:S01]  /*1160*/  STG.E desc[UR12][R2.64], R19 ;  /* 0x0000001302007986 */ /* 0x000fe2000c10190c */
[----:B------:R-:W-:Y:S05]  /*1170*/  EXIT ;  /* 0x000000000000794d */ /* 0x000fea0003800000 */
.L_x_24:
        /* <DEDUP_REMOVED lines=16> */
.L_x_29:


//--------------------- .nv.shared._Z16MaxpoolingKernel7featureS_i --------------------------
	.section	.nv.shared._Z16MaxpoolingKernel7featureS_i,"aw",@nobits
	.sectionflags	@""
	.align	16
	.zero		1024


//--------------------- .nv.shared.reserved.0     --------------------------
	.section	.nv.shared.reserved.0,"aw",@nobits
	.weak		__nv_reservedSMEM_offset_0_alias
	.size		__nv_reservedSMEM_offset_0_alias, 0, 64
	.other		__nv_reservedSMEM_offset_0_alias,@"STO_CUDA_RESERVED_SHARED STV_DEFAULT"
__nv_reservedSMEM_offset_0_alias:
	.zero		0
	.zero		64


//--------------------- .nv.shared._Z10ReLUKernel7feature --------------------------
	.section	.nv.shared._Z10ReLUKernel7feature,"aw",@nobits
	.sectionflags	@""
	.align	16
	.zero		1024


//--------------------- .nv.shared._Z13paddingKernelPf7featurei --------------------------
	.section	.nv.shared._Z13paddingKernelPf7featurei,"aw",@nobits
	.sectionflags	@""
	.align	16
	.zero		1024


//--------------------- .nv.shared._Z13AddBiasKernel7feature6kernel --------------------------
	.section	.nv.shared._Z13AddBiasKernel7feature6kernel,"aw",@nobits
	.sectionflags	@""
	.align	16
	.zero		1024


//--------------------- .nv.shared._Z12Conv2dKernel7feature6kernelS_ --------------------------
	.section	.nv.shared._Z12Conv2dKernel7feature6kernelS_,"aw",@nobits
	.sectionflags	@""
	.align	16
	.zero		1024


//--------------------- .nv.constant0._Z16MaxpoolingKernel7featureS_i --------------------------
	.section	.nv.constant0._Z16MaxpoolingKernel7featureS_i,"a",@progbits
	.sectionflags	@""
	.align	4
.nv.constant0._Z16MaxpoolingKernel7featureS_i:
	.zero		980


//--------------------- .nv.constant0._Z10ReLUKernel7feature --------------------------
	.section	.nv.constant0._Z10ReLUKernel7feature,"a",@progbits
	.sectionflags	@""
	.align	4
.nv.constant0._Z10ReLUKernel7feature:
	.zero		936


//--------------------- .nv.constant0._Z13paddingKernelPf7featurei --------------------------
	.section	.nv.constant0._Z13paddingKernelPf7featurei,"a",@progbits
	.sectionflags	@""
	.align	4
.nv.constant0._Z13paddingKernelPf7featurei:
	.zero		948


//--------------------- .nv.constant0._Z13AddBiasKernel7feature6kernel --------------------------
	.section	.nv.constant0._Z13AddBiasKernel7feature6kernel,"a",@progbits
	.sectionflags	@""
	.align	4
.nv.constant0._Z13AddBiasKernel7feature6kernel:
	.zero		976


//--------------------- .nv.constant0._Z12Conv2dKernel7feature6kernelS_ --------------------------
	.section	.nv.constant0._Z12Conv2dKernel7feature6kernelS_,"a",@progbits
	.sectionflags	@""
	.align	4
.nv.constant0._Z12Conv2dKernel7feature6kernelS_:
	.zero		1016


//--------------------- SYMBOLS --------------------------

	.type		.nv.reservedSmem.offset0,@object
	.size		.nv.reservedSmem.offset0,0x4
	.type		.nv.reservedSmem.cap,@object
	.size		.nv.reservedSmem.cap,0x4
